//
// Generated by NVIDIA NVVM Compiler
//
// Compiler Build ID: CL-36424714
// Cuda compilation tools, release 13.0, V13.0.88
// Based on NVVM 20.0.0
//

.version 9.0
.target sm_100
.address_size 64

	// .globl	_Z16kernelMonteCarloP17curandStateXORWOWPiii
.global .align 4 .b8 precalc_xorwow_matrix[102400];
.global .align 4 .b8 precalc_xorwow_offset_matrix[102400];
.global .align 4 .b8 mrg32k3aM1[2304];
.global .align 4 .b8 mrg32k3aM2[2304];
.global .align 4 .b8 mrg32k3aM1SubSeq[2016];
.global .align 4 .b8 mrg32k3aM2SubSeq[2016];
.global .align 4 .b8 mrg32k3aM1Seq[2304];
.global .align 4 .b8 mrg32k3aM2Seq[2304];
.const .align 8 .b8 __cr_lgamma_table[72];

.visible .entry _Z16kernelMonteCarloP17curandStateXORWOWPiii(
	.param .u64 .ptr .align 1 _Z16kernelMonteCarloP17curandStateXORWOWPiii_param_0,
	.param .u64 .ptr .align 1 _Z16kernelMonteCarloP17curandStateXORWOWPiii_param_1,
	.param .u32 _Z16kernelMonteCarloP17curandStateXORWOWPiii_param_2,
	.param .u32 _Z16kernelMonteCarloP17curandStateXORWOWPiii_param_3
)
{
	.reg .pred 	%p<36>;
	.reg .b32 	%r<628>;
	.reg .b32 	%f<21>;
	.reg .b64 	%rd<22>;
	.reg .b64 	%fd<26>;

	ld.param.u64 	%rd8, [_Z16kernelMonteCarloP17curandStateXORWOWPiii_param_0];
	ld.param.u64 	%rd9, [_Z16kernelMonteCarloP17curandStateXORWOWPiii_param_1];
	ld.param.u32 	%r260, [_Z16kernelMonteCarloP17curandStateXORWOWPiii_param_2];
	ld.param.u32 	%r261, [_Z16kernelMonteCarloP17curandStateXORWOWPiii_param_3];
	mov.u32 	%r262, %tid.x;
	mov.u32 	%r263, %ntid.x;
	mov.u32 	%r264, %ctaid.x;
	mad.lo.s32 	%r1, %r263, %r264, %r262;
	setp.ge.s32 	%p1, %r1, %r261;
	@%p1 bra 	$L__BB0_52;
	cvta.to.global.u64 	%rd10, %rd8;
	cvt.s64.s32 	%rd1, %r1;
	mul.wide.s32 	%rd11, %r1, 48;
	add.s64 	%rd2, %rd10, %rd11;
	xor.b32  	%r265, %r1, -1429050551;
	mul.lo.s32 	%r2, %r265, 1099087573;
	setp.gt.s32 	%p2, %r1, -1;
	selp.b32 	%r3, -644748465, -1947113066, %p2;
	add.s32 	%r266, %r3, %r2;
	add.s32 	%r4, %r266, 6615241;
	add.s32 	%r506, %r2, 123456789;
	st.global.v2.u32 	[%rd2], {%r4, %r506};
	xor.b32  	%r505, %r2, 362436069;
	add.s32 	%r504, %r3, 521288629;
	st.global.v2.u32 	[%rd2+8], {%r505, %r504};
	xor.b32  	%r503, %r3, 88675123;
	add.s32 	%r502, %r2, 5783321;
	st.global.v2.u32 	[%rd2+16], {%r503, %r502};
	setp.eq.s32 	%p3, %r1, 0;
	@%p3 bra 	$L__BB0_43;
	mov.b32 	%r488, 0;
	mov.u64 	%rd13, precalc_xorwow_matrix;
	mov.u64 	%rd21, %rd1;
$L__BB0_3:
	and.b64  	%rd4, %rd21, 3;
	setp.eq.s64 	%p4, %rd4, 0;
	@%p4 bra 	$L__BB0_42;
	mul.wide.u32 	%rd12, %r488, 3200;
	add.s64 	%rd5, %rd13, %rd12;
	cvt.u32.u64 	%r16, %rd4;
	mov.b32 	%r489, 0;
$L__BB0_5:
	mov.b32 	%r502, 0;
	mov.u32 	%r503, %r502;
	mov.u32 	%r504, %r502;
	mov.u32 	%r505, %r502;
	mov.u32 	%r506, %r502;
	mov.u32 	%r495, %r502;
$L__BB0_6:
	mul.wide.u32 	%rd14, %r495, 4;
	add.s64 	%rd15, %rd2, %rd14;
	ld.global.u32 	%r24, [%rd15+4];
	shl.b32 	%r25, %r495, 5;
	mov.b32 	%r501, 0;
$L__BB0_7:
	.pragma "nounroll";
	shr.u32 	%r271, %r24, %r501;
	and.b32  	%r272, %r271, 1;
	setp.eq.b32 	%p5, %r272, 1;
	not.pred 	%p6, %p5;
	add.s32 	%r273, %r25, %r501;
	mul.lo.s32 	%r274, %r273, 5;
	mul.wide.u32 	%rd16, %r274, 4;
	add.s64 	%rd6, %rd5, %rd16;
	@%p6 bra 	$L__BB0_9;
	ld.global.u32 	%r275, [%rd6];
	xor.b32  	%r506, %r506, %r275;
	ld.global.u32 	%r276, [%rd6+4];
	xor.b32  	%r505, %r505, %r276;
	ld.global.u32 	%r277, [%rd6+8];
	xor.b32  	%r504, %r504, %r277;
	ld.global.u32 	%r278, [%rd6+12];
	xor.b32  	%r503, %r503, %r278;
	ld.global.u32 	%r279, [%rd6+16];
	xor.b32  	%r502, %r502, %r279;
$L__BB0_9:
	and.b32  	%r281, %r271, 2;
	setp.eq.s32 	%p7, %r281, 0;
	@%p7 bra 	$L__BB0_11;
	ld.global.u32 	%r282, [%rd6+20];
	xor.b32  	%r506, %r506, %r282;
	ld.global.u32 	%r283, [%rd6+24];
	xor.b32  	%r505, %r505, %r283;
	ld.global.u32 	%r284, [%rd6+28];
	xor.b32  	%r504, %r504, %r284;
	ld.global.u32 	%r285, [%rd6+32];
	xor.b32  	%r503, %r503, %r285;
	ld.global.u32 	%r286, [%rd6+36];
	xor.b32  	%r502, %r502, %r286;
$L__BB0_11:
	and.b32  	%r288, %r271, 4;
	setp.eq.s32 	%p8, %r288, 0;
	@%p8 bra 	$L__BB0_13;
	ld.global.u32 	%r289, [%rd6+40];
	xor.b32  	%r506, %r506, %r289;
	ld.global.u32 	%r290, [%rd6+44];
	xor.b32  	%r505, %r505, %r290;
	ld.global.u32 	%r291, [%rd6+48];
	xor.b32  	%r504, %r504, %r291;
	ld.global.u32 	%r292, [%rd6+52];
	xor.b32  	%r503, %r503, %r292;
	ld.global.u32 	%r293, [%rd6+56];
	xor.b32  	%r502, %r502, %r293;
$L__BB0_13:
	and.b32  	%r295, %r271, 8;
	setp.eq.s32 	%p9, %r295, 0;
	@%p9 bra 	$L__BB0_15;
	ld.global.u32 	%r296, [%rd6+60];
	xor.b32  	%r506, %r506, %r296;
	ld.global.u32 	%r297, [%rd6+64];
	xor.b32  	%r505, %r505, %r297;
	ld.global.u32 	%r298, [%rd6+68];
	xor.b32  	%r504, %r504, %r298;
	ld.global.u32 	%r299, [%rd6+72];
	xor.b32  	%r503, %r503, %r299;
	ld.global.u32 	%r300, [%rd6+76];
	xor.b32  	%r502, %r502, %r300;
$L__BB0_15:
	and.b32  	%r302, %r271, 16;
	setp.eq.s32 	%p10, %r302, 0;
	@%p10 bra 	$L__BB0_17;
	ld.global.u32 	%r303, [%rd6+80];
	xor.b32  	%r506, %r506, %r303;
	ld.global.u32 	%r304, [%rd6+84];
	xor.b32  	%r505, %r505, %r304;
	ld.global.u32 	%r305, [%rd6+88];
	xor.b32  	%r504, %r504, %r305;
	ld.global.u32 	%r306, [%rd6+92];
	xor.b32  	%r503, %r503, %r306;
	ld.global.u32 	%r307, [%rd6+96];
	xor.b32  	%r502, %r502, %r307;
$L__BB0_17:
	and.b32  	%r309, %r271, 32;
	setp.eq.s32 	%p11, %r309, 0;
	@%p11 bra 	$L__BB0_19;
	ld.global.u32 	%r310, [%rd6+100];
	xor.b32  	%r506, %r506, %r310;
	ld.global.u32 	%r311, [%rd6+104];
	xor.b32  	%r505, %r505, %r311;
	ld.global.u32 	%r312, [%rd6+108];
	xor.b32  	%r504, %r504, %r312;
	ld.global.u32 	%r313, [%rd6+112];
	xor.b32  	%r503, %r503, %r313;
	ld.global.u32 	%r314, [%rd6+116];
	xor.b32  	%r502, %r502, %r314;
$L__BB0_19:
	and.b32  	%r316, %r271, 64;
	setp.eq.s32 	%p12, %r316, 0;
	@%p12 bra 	$L__BB0_21;
	ld.global.u32 	%r317, [%rd6+120];
	xor.b32  	%r506, %r506, %r317;
	ld.global.u32 	%r318, [%rd6+124];
	xor.b32  	%r505, %r505, %r318;
	ld.global.u32 	%r319, [%rd6+128];
	xor.b32  	%r504, %r504, %r319;
	ld.global.u32 	%r320, [%rd6+132];
	xor.b32  	%r503, %r503, %r320;
	ld.global.u32 	%r321, [%rd6+136];
	xor.b32  	%r502, %r502, %r321;
$L__BB0_21:
	and.b32  	%r323, %r271, 128;
	setp.eq.s32 	%p13, %r323, 0;
	@%p13 bra 	$L__BB0_23;
	ld.global.u32 	%r324, [%rd6+140];
	xor.b32  	%r506, %r506, %r324;
	ld.global.u32 	%r325, [%rd6+144];
	xor.b32  	%r505, %r505, %r325;
	ld.global.u32 	%r326, [%rd6+148];
	xor.b32  	%r504, %r504, %r326;
	ld.global.u32 	%r327, [%rd6+152];
	xor.b32  	%r503, %r503, %r327;
	ld.global.u32 	%r328, [%rd6+156];
	xor.b32  	%r502, %r502, %r328;
$L__BB0_23:
	and.b32  	%r330, %r271, 256;
	setp.eq.s32 	%p14, %r330, 0;
	@%p14 bra 	$L__BB0_25;
	ld.global.u32 	%r331, [%rd6+160];
	xor.b32  	%r506, %r506, %r331;
	ld.global.u32 	%r332, [%rd6+164];
	xor.b32  	%r505, %r505, %r332;
	ld.global.u32 	%r333, [%rd6+168];
	xor.b32  	%r504, %r504, %r333;
	ld.global.u32 	%r334, [%rd6+172];
	xor.b32  	%r503, %r503, %r334;
	ld.global.u32 	%r335, [%rd6+176];
	xor.b32  	%r502, %r502, %r335;
$L__BB0_25:
	and.b32  	%r337, %r271, 512;
	setp.eq.s32 	%p15, %r337, 0;
	@%p15 bra 	$L__BB0_27;
	ld.global.u32 	%r338, [%rd6+180];
	xor.b32  	%r506, %r506, %r338;
	ld.global.u32 	%r339, [%rd6+184];
	xor.b32  	%r505, %r505, %r339;
	ld.global.u32 	%r340, [%rd6+188];
	xor.b32  	%r504, %r504, %r340;
	ld.global.u32 	%r341, [%rd6+192];
	xor.b32  	%r503, %r503, %r341;
	ld.global.u32 	%r342, [%rd6+196];
	xor.b32  	%r502, %r502, %r342;
$L__BB0_27:
	and.b32  	%r344, %r271, 1024;
	setp.eq.s32 	%p16, %r344, 0;
	@%p16 bra 	$L__BB0_29;
	ld.global.u32 	%r345, [%rd6+200];
	xor.b32  	%r506, %r506, %r345;
	ld.global.u32 	%r346, [%rd6+204];
	xor.b32  	%r505, %r505, %r346;
	ld.global.u32 	%r347, [%rd6+208];
	xor.b32  	%r504, %r504, %r347;
	ld.global.u32 	%r348, [%rd6+212];
	xor.b32  	%r503, %r503, %r348;
	ld.global.u32 	%r349, [%rd6+216];
	xor.b32  	%r502, %r502, %r349;
$L__BB0_29:
	and.b32  	%r351, %r271, 2048;
	setp.eq.s32 	%p17, %r351, 0;
	@%p17 bra 	$L__BB0_31;
	ld.global.u32 	%r352, [%rd6+220];
	xor.b32  	%r506, %r506, %r352;
	ld.global.u32 	%r353, [%rd6+224];
	xor.b32  	%r505, %r505, %r353;
	ld.global.u32 	%r354, [%rd6+228];
	xor.b32  	%r504, %r504, %r354;
	ld.global.u32 	%r355, [%rd6+232];
	xor.b32  	%r503, %r503, %r355;
	ld.global.u32 	%r356, [%rd6+236];
	xor.b32  	%r502, %r502, %r356;
$L__BB0_31:
	and.b32  	%r358, %r271, 4096;
	setp.eq.s32 	%p18, %r358, 0;
	@%p18 bra 	$L__BB0_33;
	ld.global.u32 	%r359, [%rd6+240];
	xor.b32  	%r506, %r506, %r359;
	ld.global.u32 	%r360, [%rd6+244];
	xor.b32  	%r505, %r505, %r360;
	ld.global.u32 	%r361, [%rd6+248];
	xor.b32  	%r504, %r504, %r361;
	ld.global.u32 	%r362, [%rd6+252];
	xor.b32  	%r503, %r503, %r362;
	ld.global.u32 	%r363, [%rd6+256];
	xor.b32  	%r502, %r502, %r363;
$L__BB0_33:
	and.b32  	%r365, %r271, 8192;
	setp.eq.s32 	%p19, %r365, 0;
	@%p19 bra 	$L__BB0_35;
	ld.global.u32 	%r366, [%rd6+260];
	xor.b32  	%r506, %r506, %r366;
	ld.global.u32 	%r367, [%rd6+264];
	xor.b32  	%r505, %r505, %r367;
	ld.global.u32 	%r368, [%rd6+268];
	xor.b32  	%r504, %r504, %r368;
	ld.global.u32 	%r369, [%rd6+272];
	xor.b32  	%r503, %r503, %r369;
	ld.global.u32 	%r370, [%rd6+276];
	xor.b32  	%r502, %r502, %r370;
$L__BB0_35:
	and.b32  	%r372, %r271, 16384;
	setp.eq.s32 	%p20, %r372, 0;
	@%p20 bra 	$L__BB0_37;
	ld.global.u32 	%r373, [%rd6+280];
	xor.b32  	%r506, %r506, %r373;
	ld.global.u32 	%r374, [%rd6+284];
	xor.b32  	%r505, %r505, %r374;
	ld.global.u32 	%r375, [%rd6+288];
	xor.b32  	%r504, %r504, %r375;
	ld.global.u32 	%r376, [%rd6+292];
	xor.b32  	%r503, %r503, %r376;
	ld.global.u32 	%r377, [%rd6+296];
	xor.b32  	%r502, %r502, %r377;
$L__BB0_37:
	and.b32  	%r379, %r271, 32768;
	setp.eq.s32 	%p21, %r379, 0;
	@%p21 bra 	$L__BB0_39;
	ld.global.u32 	%r380, [%rd6+300];
	xor.b32  	%r506, %r506, %r380;
	ld.global.u32 	%r381, [%rd6+304];
	xor.b32  	%r505, %r505, %r381;
	ld.global.u32 	%r382, [%rd6+308];
	xor.b32  	%r504, %r504, %r382;
	ld.global.u32 	%r383, [%rd6+312];
	xor.b32  	%r503, %r503, %r383;
	ld.global.u32 	%r384, [%rd6+316];
	xor.b32  	%r502, %r502, %r384;
$L__BB0_39:
	add.s32 	%r501, %r501, 16;
	setp.ne.s32 	%p22, %r501, 32;
	@%p22 bra 	$L__BB0_7;
	mad.lo.s32 	%r385, %r495, -31, %r25;
	add.s32 	%r495, %r385, 1;
	setp.ne.s32 	%p23, %r495, 5;
	@%p23 bra 	$L__BB0_6;
	st.global.u32 	[%rd2+4], %r506;
	st.global.u32 	[%rd2+8], %r505;
	st.global.u32 	[%rd2+12], %r504;
	st.global.u32 	[%rd2+16], %r503;
	st.global.u32 	[%rd2+20], %r502;
	add.s32 	%r489, %r489, 1;
	setp.lt.u32 	%p24, %r489, %r16;
	@%p24 bra 	$L__BB0_5;
$L__BB0_42:
	shr.u64 	%rd7, %rd21, 2;
	add.s32 	%r488, %r488, 1;
	setp.gt.u64 	%p25, %rd21, 3;
	mov.u64 	%rd21, %rd7;
	@%p25 bra 	$L__BB0_3;
$L__BB0_43:
	mov.b32 	%r626, 0;
	st.global.v2.u32 	[%rd2+24], {%r626, %r626};
	st.global.u32 	[%rd2+32], %r626;
	mov.b64 	%rd17, 0;
	st.global.u64 	[%rd2+40], %rd17;
	setp.lt.s32 	%p26, %r260, 1;
	@%p26 bra 	$L__BB0_51;
	and.b32  	%r206, %r260, 3;
	setp.lt.u32 	%p27, %r260, 4;
	mov.b32 	%r626, 0;
	mov.u32 	%r606, %r4;
	@%p27 bra 	$L__BB0_47;
	add.s32 	%r390, %r3, %r2;
	add.s32 	%r593, %r390, 9514737;
	and.b32  	%r391, %r260, 2147483644;
	neg.s32 	%r592, %r391;
	mov.b32 	%r626, 0;
$L__BB0_46:
	mov.u32 	%r606, %r593;
	shr.u32 	%r392, %r506, 2;
	xor.b32  	%r393, %r392, %r506;
	shl.b32 	%r394, %r502, 4;
	shl.b32 	%r395, %r393, 1;
	xor.b32  	%r396, %r395, %r394;
	xor.b32  	%r397, %r396, %r393;
	xor.b32  	%r398, %r397, %r502;
	add.s32 	%r399, %r606, -2899496;
	add.s32 	%r400, %r399, %r398;
	add.s32 	%r401, %r400, 362437;
	cvt.rn.f32.u32 	%f1, %r401;
	fma.rn.f32 	%f2, %f1, 0f2F800000, 0f2F000000;
	cvt.f64.f32 	%fd1, %f2;
	shr.u32 	%r402, %r505, 2;
	xor.b32  	%r403, %r402, %r505;
	shl.b32 	%r404, %r398, 4;
	shl.b32 	%r405, %r403, 1;
	xor.b32  	%r406, %r405, %r404;
	xor.b32  	%r407, %r406, %r403;
	xor.b32  	%r408, %r407, %r398;
	add.s32 	%r409, %r399, %r408;
	add.s32 	%r410, %r409, 724874;
	cvt.rn.f32.u32 	%f3, %r410;
	fma.rn.f32 	%f4, %f3, 0f2F800000, 0f2F000000;
	cvt.f64.f32 	%fd2, %f4;
	mul.f64 	%fd3, %fd2, %fd2;
	fma.rn.f64 	%fd4, %fd1, %fd1, %fd3;
	sqrt.rn.f64 	%fd5, %fd4;
	setp.le.f64 	%p28, %fd5, 0d3FF0000000000000;
	selp.u32 	%r411, 1, 0, %p28;
	add.s32 	%r412, %r626, %r411;
	shr.u32 	%r413, %r504, 2;
	xor.b32  	%r414, %r413, %r504;
	shl.b32 	%r415, %r408, 4;
	shl.b32 	%r416, %r414, 1;
	xor.b32  	%r417, %r416, %r415;
	xor.b32  	%r418, %r417, %r414;
	xor.b32  	%r419, %r418, %r408;
	add.s32 	%r420, %r399, %r419;
	add.s32 	%r421, %r420, 1087311;
	cvt.rn.f32.u32 	%f5, %r421;
	fma.rn.f32 	%f6, %f5, 0f2F800000, 0f2F000000;
	cvt.f64.f32 	%fd6, %f6;
	shr.u32 	%r422, %r503, 2;
	xor.b32  	%r423, %r422, %r503;
	shl.b32 	%r424, %r419, 4;
	shl.b32 	%r425, %r423, 1;
	xor.b32  	%r426, %r425, %r424;
	xor.b32  	%r427, %r426, %r423;
	xor.b32  	%r506, %r427, %r419;
	add.s32 	%r428, %r399, %r506;
	add.s32 	%r429, %r428, 1449748;
	cvt.rn.f32.u32 	%f7, %r429;
	fma.rn.f32 	%f8, %f7, 0f2F800000, 0f2F000000;
	cvt.f64.f32 	%fd7, %f8;
	mul.f64 	%fd8, %fd7, %fd7;
	fma.rn.f64 	%fd9, %fd6, %fd6, %fd8;
	sqrt.rn.f64 	%fd10, %fd9;
	setp.le.f64 	%p29, %fd10, 0d3FF0000000000000;
	selp.u32 	%r430, 1, 0, %p29;
	add.s32 	%r431, %r412, %r430;
	shr.u32 	%r432, %r502, 2;
	xor.b32  	%r433, %r432, %r502;
	shl.b32 	%r434, %r506, 4;
	shl.b32 	%r435, %r433, 1;
	xor.b32  	%r436, %r435, %r434;
	xor.b32  	%r437, %r436, %r433;
	xor.b32  	%r505, %r437, %r506;
	add.s32 	%r438, %r399, %r505;
	add.s32 	%r439, %r438, 1812185;
	cvt.rn.f32.u32 	%f9, %r439;
	fma.rn.f32 	%f10, %f9, 0f2F800000, 0f2F000000;
	cvt.f64.f32 	%fd11, %f10;
	shr.u32 	%r440, %r398, 2;
	xor.b32  	%r441, %r440, %r398;
	shl.b32 	%r442, %r505, 4;
	shl.b32 	%r443, %r441, 1;
	xor.b32  	%r444, %r443, %r442;
	xor.b32  	%r445, %r444, %r441;
	xor.b32  	%r504, %r445, %r505;
	add.s32 	%r446, %r399, %r504;
	add.s32 	%r447, %r446, 2174622;
	cvt.rn.f32.u32 	%f11, %r447;
	fma.rn.f32 	%f12, %f11, 0f2F800000, 0f2F000000;
	cvt.f64.f32 	%fd12, %f12;
	mul.f64 	%fd13, %fd12, %fd12;
	fma.rn.f64 	%fd14, %fd11, %fd11, %fd13;
	sqrt.rn.f64 	%fd15, %fd14;
	setp.le.f64 	%p30, %fd15, 0d3FF0000000000000;
	selp.u32 	%r448, 1, 0, %p30;
	add.s32 	%r449, %r431, %r448;
	shr.u32 	%r450, %r408, 2;
	xor.b32  	%r451, %r450, %r408;
	shl.b32 	%r452, %r504, 4;
	shl.b32 	%r453, %r451, 1;
	xor.b32  	%r454, %r453, %r452;
	xor.b32  	%r455, %r454, %r451;
	xor.b32  	%r503, %r455, %r504;
	add.s32 	%r456, %r399, %r503;
	add.s32 	%r457, %r456, 2537059;
	cvt.rn.f32.u32 	%f13, %r457;
	fma.rn.f32 	%f14, %f13, 0f2F800000, 0f2F000000;
	cvt.f64.f32 	%fd16, %f14;
	shr.u32 	%r458, %r419, 2;
	xor.b32  	%r459, %r458, %r419;
	shl.b32 	%r460, %r503, 4;
	shl.b32 	%r461, %r459, 1;
	xor.b32  	%r462, %r461, %r460;
	xor.b32  	%r463, %r462, %r459;
	xor.b32  	%r502, %r463, %r503;
	add.s32 	%r464, %r502, %r606;
	cvt.rn.f32.u32 	%f15, %r464;
	fma.rn.f32 	%f16, %f15, 0f2F800000, 0f2F000000;
	cvt.f64.f32 	%fd17, %f16;
	mul.f64 	%fd18, %fd17, %fd17;
	fma.rn.f64 	%fd19, %fd16, %fd16, %fd18;
	sqrt.rn.f64 	%fd20, %fd19;
	setp.le.f64 	%p31, %fd20, 0d3FF0000000000000;
	selp.u32 	%r465, 1, 0, %p31;
	add.s32 	%r626, %r449, %r465;
	add.s32 	%r593, %r606, 2899496;
	add.s32 	%r592, %r592, 4;
	setp.ne.s32 	%p32, %r592, 0;
	@%p32 bra 	$L__BB0_46;
$L__BB0_47:
	setp.eq.s32 	%p33, %r206, 0;
	@%p33 bra 	$L__BB0_50;
	add.s32 	%r614, %r606, 724874;
	neg.s32 	%r613, %r206;
	mov.u32 	%r618, %r505;
	mov.u32 	%r619, %r506;
$L__BB0_49:
	.pragma "nounroll";
	mov.u32 	%r506, %r504;
	mov.u32 	%r505, %r503;
	mov.u32 	%r504, %r502;
	shr.u32 	%r466, %r619, 2;
	xor.b32  	%r467, %r466, %r619;
	shl.b32 	%r468, %r504, 4;
	shl.b32 	%r469, %r467, 1;
	xor.b32  	%r470, %r469, %r468;
	xor.b32  	%r471, %r470, %r467;
	xor.b32  	%r503, %r471, %r504;
	add.s32 	%r472, %r614, %r503;
	add.s32 	%r473, %r472, -362437;
	cvt.rn.f32.u32 	%f17, %r473;
	fma.rn.f32 	%f18, %f17, 0f2F800000, 0f2F000000;
	cvt.f64.f32 	%fd21, %f18;
	shr.u32 	%r474, %r618, 2;
	xor.b32  	%r475, %r474, %r618;
	shl.b32 	%r476, %r503, 4;
	shl.b32 	%r477, %r475, 1;
	xor.b32  	%r478, %r477, %r476;
	xor.b32  	%r479, %r478, %r475;
	xor.b32  	%r502, %r479, %r503;
	add.s32 	%r480, %r614, %r502;
	cvt.rn.f32.u32 	%f19, %r480;
	fma.rn.f32 	%f20, %f19, 0f2F800000, 0f2F000000;
	cvt.f64.f32 	%fd22, %f20;
	mul.f64 	%fd23, %fd22, %fd22;
	fma.rn.f64 	%fd24, %fd21, %fd21, %fd23;
	sqrt.rn.f64 	%fd25, %fd24;
	setp.le.f64 	%p34, %fd25, 0d3FF0000000000000;
	selp.u32 	%r481, 1, 0, %p34;
	add.s32 	%r626, %r626, %r481;
	add.s32 	%r614, %r614, 724874;
	add.s32 	%r613, %r613, 1;
	setp.ne.s32 	%p35, %r613, 0;
	mov.u32 	%r618, %r505;
	mov.u32 	%r619, %r506;
	@%p35 bra 	$L__BB0_49;
$L__BB0_50:
	st.global.v2.u32 	[%rd2+8], {%r505, %r504};
	st.global.v2.u32 	[%rd2+16], {%r503, %r502};
	mad.lo.s32 	%r482, %r260, 724874, %r4;
	st.global.v2.u32 	[%rd2], {%r482, %r506};
$L__BB0_51:
	cvta.to.global.u64 	%rd18, %rd9;
	shl.b64 	%rd19, %rd1, 2;
	add.s64 	%rd20, %rd18, %rd19;
	st.global.u32 	[%rd20], %r626;
$L__BB0_52:
	ret;

}


// ===== COMPILED SASS (sm_100) =====

	.target	sm_100

	.elftype	@"ET_EXEC"


//--------------------- .note.nv.tkinfo           --------------------------
	.section	.note.nv.tkinfo,"",@"SHT_NOTE"
	.sectionflags	@"SHF_NOTE_NV_TKINFO"
	.tkinfo
        /*0018*/ 	.word	0x00000002
        /*0030*/ 	.string	""
        /*0030*/ 	.string	"ptxas"
        /*0030*/ 	.string	"Cuda compilation tools, release 13.0, V13.0.88"
        /*0030*/ 	.string	"Build cuda_13.0.r13.0/compiler.36424714_0"
        /*0030*/ 	.string	"-arch sm_100 -m 64 "



//--------------------- .note.nv.cuinfo           --------------------------
	.section	.note.nv.cuinfo,"",@"SHT_NOTE"
	.sectionflags	@"SHF_NOTE_NV_CUINFO"
        /*0018*/ 	.short	0x0002
        /*001a*/ 	.short	0x0064
        /*001c*/ 	.short	0x0082
	.zero		2


//--------------------- .nv.info                  --------------------------
	.section	.nv.info,"",@"SHT_CUDA_INFO"
	.align	4


	//----- nvinfo : EIATTR_REGCOUNT
	.align		4
        /*0000*/ 	.byte	0x04, 0x2f
        /*0002*/ 	.short	(.L_10 - .L_9)
	.align		4
.L_9:
        /*0004*/ 	.word	index@(_Z16kernelMonteCarloP17curandStateXORWOWPiii)
        /*0008*/ 	.word	0x00000022


	//----- nvinfo : EIATTR_FRAME_SIZE
	.align		4
.L_10:
        /*000c*/ 	.byte	0x04, 0x11
        /*000e*/ 	.short	(.L_12 - .L_11)
	.align		4
.L_11:
        /*0010*/ 	.word	index@($__internal_0_$__cuda_sm20_dsqrt_rn_f64_mediumpath_v1)
        /*0014*/ 	.word	0x00000000


	//----- nvinfo : EIATTR_FRAME_SIZE
	.align		4
.L_12:
        /*0018*/ 	.byte	0x04, 0x11
        /*001a*/ 	.short	(.L_14 - .L_13)
	.align		4
.L_13:
        /*001c*/ 	.word	index@(_Z16kernelMonteCarloP17curandStateXORWOWPiii)
        /*0020*/ 	.word	0x00000000


	//----- nvinfo : EIATTR_MIN_STACK_SIZE
	.align		4
.L_14:
        /*0024*/ 	.byte	0x04, 0x12
        /*0026*/ 	.short	(.L_16 - .L_15)
	.align		4
.L_15:
        /*0028*/ 	.word	index@(_Z16kernelMonteCarloP17curandStateXORWOWPiii)
        /*002c*/ 	.word	0x00000000
.L_16:


//--------------------- .nv.compat                --------------------------
	.section	.nv.compat,"",@"SHT_CUDA_COMPAT_INFO"
	.align	4
        /*0000*/ 	.byte	0x02, 0x09, 0x00, 0x00, 0x02, 0x02, 0x01, 0x00, 0x02, 0x05, 0x05, 0x00, 0x03, 0x07, 0x01, 0x01
        /*0010*/ 	.byte	0x02, 0x03, 0x00, 0x00, 0x02, 0x06, 0x01, 0x00, 0x04, 0x0b, 0x08, 0x00, 0x01, 0x00, 0x00, 0x00
        /*0020*/ 	.byte	0x00, 0x00, 0x00, 0x00


//--------------------- .nv.info._Z16kernelMonteCarloP17curandStateXORWOWPiii --------------------------
	.section	.nv.info._Z16kernelMonteCarloP17curandStateXORWOWPiii,"",@"SHT_CUDA_INFO"
	.sectionflags	@""
	.align	4


	//----- nvinfo : EIATTR_CUDA_API_VERSION
	.align		4
        /*0000*/ 	.byte	0x04, 0x37
        /*0002*/ 	.short	(.L_18 - .L_17)
.L_17:
        /*0004*/ 	.word	0x00000082


	//----- nvinfo : EIATTR_KPARAM_INFO
	.align		4
.L_18:
        /*0008*/ 	.byte	0x04, 0x17
        /*000a*/ 	.short	(.L_20 - .L_19)
.L_19:
        /*000c*/ 	.word	0x00000000
        /*0010*/ 	.short	0x0003
        /*0012*/ 	.short	0x0014
        /*0014*/ 	.byte	0x00, 0xf0, 0x11, 0x00


	//----- nvinfo : EIATTR_KPARAM_INFO
	.align		4
.L_20:
        /*0018*/ 	.byte	0x04, 0x17
        /*001a*/ 	.short	(.L_22 - .L_21)
.L_21:
        /*001c*/ 	.word	0x00000000
        /*0020*/ 	.short	0x0002
        /*0022*/ 	.short	0x0010
        /*0024*/ 	.byte	0x00, 0xf0, 0x11, 0x00


	//----- nvinfo : EIATTR_KPARAM_INFO
	.align		4
.L_22:
        /*0028*/ 	.byte	0x04, 0x17
        /*002a*/ 	.short	(.L_24 - .L_23)
.L_23:
        /*002c*/ 	.word	0x00000000
        /*0030*/ 	.short	0x0001
        /*0032*/ 	.short	0x0008
        /*0034*/ 	.byte	0x00, 0xf5, 0x21, 0x00


	//----- nvinfo : EIATTR_KPARAM_INFO
	.align		4
.L_24:
        /*0038*/ 	.byte	0x04, 0x17
        /*003a*/ 	.short	(.L_26 - .L_25)
.L_25:
        /*003c*/ 	.word	0x00000000
        /*0040*/ 	.short	0x0000
        /*0042*/ 	.short	0x0000
        /*0044*/ 	.byte	0x00, 0xf5, 0x21, 0x00


	//----- nvinfo : EIATTR_SPARSE_MMA_MASK
	.align		4
.L_26:
        /*0048*/ 	.byte	0x03, 0x50
        /*004a*/ 	.short	0x0000


	//----- nvinfo : EIATTR_MAXREG_COUNT
	.align		4
        /*004c*/ 	.byte	0x03, 0x1b
        /*004e*/ 	.short	0x00ff


	//----- nvinfo : EIATTR_MERCURY_ISA_VERSION
	.align		4
        /*0050*/ 	.byte	0x03, 0x5f
        /*0052*/ 	.short	0x0101


	//----- nvinfo : EIATTR_VRC_CTA_INIT_COUNT
	.align		4
        /*0054*/ 	.byte	0x02, 0x4a
	.zero		1
	.zero		1


	//----- nvinfo : EIATTR_EXIT_INSTR_OFFSETS
	.align		4
        /*0058*/ 	.byte	0x04, 0x1c
        /*005a*/ 	.short	(.L_28 - .L_27)


	//   ....[0]....
.L_27:
        /*005c*/ 	.word	0x00000070


	//   ....[1]....
        /*0060*/ 	.word	0x00002300


	//----- nvinfo : EIATTR_CRS_STACK_SIZE
	.align		4
.L_28:
        /*0064*/ 	.byte	0x04, 0x1e
        /*0066*/ 	.short	(.L_30 - .L_29)
.L_29:
        /*0068*/ 	.word	0x00000000


	//----- nvinfo : EIATTR_CBANK_PARAM_SIZE
	.align		4
.L_30:
        /*006c*/ 	.byte	0x03, 0x19
        /*006e*/ 	.short	0x0018


	//----- nvinfo : EIATTR_PARAM_CBANK
	.align		4
        /*0070*/ 	.byte	0x04, 0x0a
        /*0072*/ 	.short	(.L_32 - .L_31)
	.align		4
.L_31:
        /*0074*/ 	.word	index@(.nv.constant0._Z16kernelMonteCarloP17curandStateXORWOWPiii)
        /*0078*/ 	.short	0x0380
        /*007a*/ 	.short	0x0018


	//----- nvinfo : EIATTR_SW_WAR
	.align		4
.L_32:
        /*007c*/ 	.byte	0x04, 0x36
        /*007e*/ 	.short	(.L_34 - .L_33)
.L_33:
        /*0080*/ 	.word	0x00000008
.L_34:


//--------------------- .nv.callgraph             --------------------------
	.section	.nv.callgraph,"",@"SHT_CUDA_CALLGRAPH"
	.align	4
	.sectionentsize	8
	.align		4
        /*0000*/ 	.word	0x00000000
	.align		4
        /*0004*/ 	.word	0xffffffff
	.align		4
        /*0008*/ 	.word	0x00000000
	.align		4
        /*000c*/ 	.word	0xfffffffe
	.align		4
        /*0010*/ 	.word	0x00000000
	.align		4
        /*0014*/ 	.word	0xfffffffd
	.align		4
        /*0018*/ 	.word	0x00000000
	.align		4
        /*001c*/ 	.word	0xfffffffc


//--------------------- .nv.constant4             --------------------------
	.section	.nv.constant4,"a",@progbits
	.align	8
	.align		8
.nv.constant4:
        /*0000*/ 	.dword	precalc_xorwow_matrix
	.align		8
        /*0008*/ 	.dword	precalc_xorwow_offset_matrix
	.align		8
        /*0010*/ 	.dword	mrg32k3aM1
	.align		8
        /*0018*/ 	.dword	mrg32k3aM2
	.align		8
        /*0020*/ 	.dword	mrg32k3aM1SubSeq
	.align		8
        /*0028*/ 	.dword	mrg32k3aM2SubSeq
	.align		8
        /*0030*/ 	.dword	mrg32k3aM1Seq
	.align		8
        /*0038*/ 	.dword	mrg32k3aM2Seq


//--------------------- .nv.constant3             --------------------------
	.section	.nv.constant3,"a",@progbits
	.align	8
.nv.constant3:
	.type		__cr_lgamma_table,@object
	.size		__cr_lgamma_table,(.L_8 - __cr_lgamma_table)
__cr_lgamma_table:
        /*0000*/ 	.byte	0x00, 0x00, 0x00, 0x00, 0x00, 0x00, 0x00, 0x00, 0x00, 0x00, 0x00, 0x00, 0x00, 0x00, 0x00, 0x00
        /*0010*/ 	.byte	0xef, 0x39, 0xfa, 0xfe, 0x42, 0x2e, 0xe6, 0x3f, 0x02, 0x20, 0x2a, 0xfa, 0x0b, 0xab, 0xfc, 0x3f
        /*0020*/ 	.byte	0xf9, 0x2c, 0x92, 0x7c, 0xa7, 0x6c, 0x09, 0x40, 0xc9, 0x79, 0x44, 0x3c, 0x64, 0x26, 0x13, 0x40
        /*0030*/ 	.byte	0xca, 0x01, 0xcf, 0x3a, 0x27, 0x51, 0x1a, 0x40, 0x30, 0xcc, 0x2d, 0xf3, 0xe1, 0x0c, 0x21, 0x40
        /*0040*/ 	.byte	0x0d, 0xb7, 0xfc, 0x82, 0x8e, 0x35, 0x25, 0x40
.L_8:


//--------------------- .text._Z16kernelMonteCarloP17curandStateXORWOWPiii --------------------------
	.section	.text._Z16kernelMonteCarloP17curandStateXORWOWPiii,"ax",@progbits
	.align	128
        .global         _Z16kernelMonteCarloP17curandStateXORWOWPiii
        .type           _Z16kernelMonteCarloP17curandStateXORWOWPiii,@function
        .size           _Z16kernelMonteCarloP17curandStateXORWOWPiii,(.L_x_28 - _Z16kernelMonteCarloP17curandStateXORWOWPiii)
        .other          _Z16kernelMonteCarloP17curandStateXORWOWPiii,@"STO_CUDA_ENTRY STV_DEFAULT"
_Z16kernelMonteCarloP17curandStateXORWOWPiii:
.text._Z16kernelMonteCarloP17curandStateXORWOWPiii:
[----:B------:R-:W-:Y:S01]  /*0000*/  LDC R1, c[0x0][0x37c] ;  /* 0x0000df00ff017b82 */ /* 0x000fe20000000800 */
[----:B------:R-:W0:Y:S01]  /*0010*/  S2R R0, SR_TID.X ;  /* 0x0000000000007919 */ /* 0x000e220000002100 */
[----:B------:R-:W0:Y:S01]  /*0020*/  LDCU UR4, c[0x0][0x360] ;  /* 0x00006c00ff0477ac */ /* 0x000e220008000800 */
[----:B------:R-:W0:Y:S01]  /*0030*/  S2R R3, SR_CTAID.X ;  /* 0x0000000000037919 */ /* 0x000e220000002500 */
[----:B------:R-:W1:Y:S01]  /*0040*/  LDCU UR5, c[0x0][0x394] ;  /* 0x00007280ff0577ac */ /* 0x000e620008000800 */
[----:B0-----:R-:W-:-:S05]  /*0050*/  IMAD R0, R3, UR4, R0 ;  /* 0x0000000403007c24 */ /* 0x001fca000f8e0200 */
[----:B-1----:R-:W-:-:S13]  /*0060*/  ISETP.GE.AND P0, PT, R0, UR5, PT ;  /* 0x0000000500007c0c */ /* 0x002fda000bf06270 */
[----:B------:R-:W-:Y:S05]  /*0070*/  @P0 EXIT ;  /* 0x000000000000094d */ /* 0x000fea0003800000 */
[----:B------:R-:W0:Y:S01]  /*0080*/  LDC.64 R12, c[0x0][0x380] ;  /* 0x0000e000ff0c7b82 */ /* 0x000e220000000a00 */
[----:B------:R-:W-:Y:S01]  /*0090*/  IMAD.MOV.U32 R3, RZ, RZ, -0x266e14b1 ;  /* 0xd991eb4fff037424 */ /* 0x000fe200078e00ff */
[----:B------:R-:W1:Y:S01]  /*00a0*/  LDCU.64 UR6, c[0x0][0x358] ;  /* 0x00006b00ff0677ac */ /* 0x000e620008000a00 */
[C---:B------:R-:W-:Y:S01]  /*00b0*/  LOP3.LUT R2, R0.reuse, 0xaad26b49, RZ, 0x3c, !PT ;  /* 0xaad26b4900027812 */ /* 0x040fe200078e3cff */
[----:B------:R-:W-:Y:S01]  /*00c0*/  BSSY.RECONVERGENT B0, `(.L_x_0) ;  /* 0x00000e1000007945 */ /* 0x000fe20003800200 */
[----:B------:R-:W-:Y:S02]  /*00d0*/  ISETP.GT.AND P0, PT, R0, -0x1, PT ;  /* 0xffffffff0000780c */ /* 0x000fe40003f04270 */
[----:B------:R-:W-:Y:S01]  /*00e0*/  SHF.R.S32.HI R6, RZ, 0x1f, R0 ;  /* 0x0000001fff067819 */ /* 0x000fe20000011400 */
[----:B------:R-:W-:Y:S01]  /*00f0*/  IMAD R2, R2, 0x4182bed5, RZ ;  /* 0x4182bed502027824 */ /* 0x000fe200078e02ff */
[----:B------:R-:W-:Y:S02]  /*0100*/  SEL R3, R3, 0x8bf16996, P0 ;  /* 0x8bf1699603037807 */ /* 0x000fe40000000000 */
[----:B------:R-:W-:Y:S01]  /*0110*/  ISETP.NE.AND P0, PT, R0, RZ, PT ;  /* 0x000000ff0000720c */ /* 0x000fe20003f05270 */
[C---:B------:R-:W-:Y:S01]  /*0120*/  VIADD R9, R2.reuse, 0x75bcd15 ;  /* 0x075bcd1502097836 */ /* 0x040fe20000000000 */
[C---:B------:R-:W-:Y:S01]  /*0130*/  LOP3.LUT R10, R3.reuse, 0x5491333, RZ, 0x3c, !PT ;  /* 0x05491333030a7812 */ /* 0x040fe200078e3cff */
[C---:B------:R-:W-:Y:S01]  /*0140*/  IMAD.IADD R8, R2.reuse, 0x1, R3 ;  /* 0x0000000102087824 */ /* 0x040fe200078e0203 */
[----:B------:R-:W-:Y:S01]  /*0150*/  LOP3.LUT R14, R2, 0x159a55e5, RZ, 0x3c, !PT ;  /* 0x159a55e5020e7812 */ /* 0x000fe200078e3cff */
[----:B------:R-:W-:-:S02]  /*0160*/  VIADD R15, R3, 0x1f123bb5 ;  /* 0x1f123bb5030f7836 */ /* 0x000fc40000000000 */
[----:B------:R-:W-:Y:S02]  /*0170*/  VIADD R11, R2, 0x583f19 ;  /* 0x00583f19020b7836 */ /* 0x000fe40000000000 */
[----:B------:R-:W-:Y:S02]  /*0180*/  VIADD R8, R8, 0x64f0c9 ;  /* 0x0064f0c908087836 */ /* 0x000fe40000000000 */
[----:B0-----:R-:W-:-:S05]  /*0190*/  IMAD.WIDE R12, R0, 0x30, R12 ;  /* 0x00000030000c7825 */ /* 0x001fca00078e020c */
[----:B-1----:R0:W-:Y:S04]  /*01a0*/  STG.E.64 desc[UR6][R12.64+0x8], R14 ;  /* 0x0000080e0c007986 */ /* 0x0021e8000c101b06 */
[----:B------:R0:W-:Y:S04]  /*01b0*/  STG.E.64 desc[UR6][R12.64+0x10], R10 ;  /* 0x0000100a0c007986 */ /* 0x0001e8000c101b06 */
[----:B------:R0:W-:Y:S01]  /*01c0*/  STG.E.64 desc[UR6][R12.64], R8 ;  /* 0x000000080c007986 */ /* 0x0001e2000c101b06 */
[----:B------:R-:W-:Y:S05]  /*01d0*/  @!P0 BRA `(.L_x_1) ;  /* 0x0000000c003c8947 */ /* 0x000fea0003800000 */
[----:B------:R-:W-:Y:S02]  /*01e0*/  IMAD.MOV.U32 R7, RZ, RZ, RZ ;  /* 0x000000ffff077224 */ /* 0x000fe400078e00ff */
[----:B------:R-:W-:-:S07]  /*01f0*/  IMAD.MOV.U32 R17, RZ, RZ, R0 ;  /* 0x000000ffff117224 */ /* 0x000fce00078e0000 */
.L_x_7:
[----:B0-----:R-:W-:Y:S01]  /*0200*/  LOP3.LUT R8, R17, 0x3, RZ, 0xc0, !PT ;  /* 0x0000000311087812 */ /* 0x001fe200078ec0ff */
[----:B------:R-:W-:Y:S03]  /*0210*/  BSSY.RECONVERGENT B1, `(.L_x_2) ;  /* 0x00000c5000017945 */ /* 0x000fe60003800200 */
[----:B------:R-:W-:-:S04]  /*0220*/  ISETP.NE.U32.AND P0, PT, R8, RZ, PT ;  /* 0x000000ff0800720c */ /* 0x000fc80003f05070 */
[----:B------:R-:W-:-:S13]  /*0230*/  ISETP.NE.AND.EX P0, PT, RZ, RZ, PT, P0 ;  /* 0x000000ffff00720c */ /* 0x000fda0003f05300 */
[----:B------:R-:W-:Y:S05]  /*0240*/  @!P0 BRA `(.L_x_3) ;  /* 0x0000000c00048947 */ /* 0x000fea0003800000 */
[----:B------:R-:W0:Y:S01]  /*0250*/  LDC.64 R2, c[0x4][RZ] ;  /* 0x01000000ff027b82 */ /* 0x000e220000000a00 */
[----:B------:R-:W-:Y:S02]  /*0260*/  IMAD.MOV.U32 R19, RZ, RZ, RZ ;  /* 0x000000ffff137224 */ /* 0x000fe400078e00ff */
[----:B0-----:R-:W-:-:S07]  /*0270*/  IMAD.WIDE.U32 R2, R7, 0xc80, R2 ;  /* 0x00000c8007027825 */ /* 0x001fce00078e0002 */
.L_x_6:
[----:B------:R-:W-:Y:S01]  /*0280*/  IMAD.MOV.U32 R21, RZ, RZ, RZ ;  /* 0x000000ffff157224 */ /* 0x000fe200078e00ff */
[----:B0-----:R-:W-:Y:S02]  /*0290*/  CS2R R10, SRZ ;  /* 0x00000000000a7805 */ /* 0x001fe4000001ff00 */
[----:B------:R-:W-:Y:S01]  /*02a0*/  CS2R R14, SRZ ;  /* 0x00000000000e7805 */ /* 0x000fe2000001ff00 */
[----:B------:R-:W-:-:S07]  /*02b0*/  IMAD.MOV.U32 R9, RZ, RZ, RZ ;  /* 0x000000ffff097224 */ /* 0x000fce00078e00ff */
.L_x_5:
[----:B------:R-:W-:-:S05]  /*02c0*/  IMAD.WIDE.U32 R4, R21, 0x4, R12 ;  /* 0x0000000415047825 */ /* 0x000fca00078e000c */
[----:B------:R0:W5:Y:S01]  /*02d0*/  LDG.E R16, desc[UR6][R4.64+0x4] ;  /* 0x0000040604107981 */ /* 0x000162000c1e1900 */
[----:B------:R-:W-:Y:S02]  /*02e0*/  IMAD.SHL.U32 R18, R21, 0x20, RZ ;  /* 0x0000002015127824 */ /* 0x000fe400078e00ff */
[----:B------:R-:W-:-:S07]  /*02f0*/  IMAD.MOV.U32 R23, RZ, RZ, RZ ;  /* 0x000000ffff177224 */ /* 0x000fce00078e00ff */
.L_x_4:
[----:B-----5:R-:W-:Y:S01]  /*0300*/  SHF.R.U32.HI R22, RZ, R23, R16 ;  /* 0x00000017ff167219 */ /* 0x020fe20000011610 */
[----:B0-----:R-:W-:-:S03]  /*0310*/  IMAD.IADD R4, R18, 0x1, R23 ;  /* 0x0000000112047824 */ /* 0x001fc600078e0217 */
[----:B------:R-:W-:-:S04]  /*0320*/  LOP3.LUT R5, R22, 0x1, RZ, 0xc0, !PT ;  /* 0x0000000116057812 */ /* 0x000fc800078ec0ff */
[----:B------:R-:W-:Y:S01]  /*0330*/  ISETP.NE.U32.AND P0, PT, R5, 0x1, PT ;  /* 0x000000010500780c */ /* 0x000fe20003f05070 */
[----:B------:R-:W-:-:S03]  /*0340*/  IMAD R5, R4, 0x5, RZ ;  /* 0x0000000504057824 */ /* 0x000fc600078e02ff */
[----:B------:R-:W-:Y:S01]  /*0350*/  R2P PR, R22, 0x7e ;  /* 0x0000007e16007804 */ /* 0x000fe20000000000 */
[----:B------:R-:W-:-:S08]  /*0360*/  IMAD.WIDE.U32 R4, R5, 0x4, R2 ;  /* 0x0000000405047825 */ /* 0x000fd000078e0002 */
[----:B------:R-:W2:Y:S04]  /*0370*/  @!P0 LDG.E R20, desc[UR6][R4.64+0x10] ;  /* 0x0000100604148981 */ /* 0x000ea8000c1e1900 */
[----:B------:R-:W3:Y:S04]  /*0380*/  @P1 LDG.E R24, desc[UR6][R4.64+0x24] ;  /* 0x0000240604181981 */ /* 0x000ee8000c1e1900 */
[----:B------:R-:W4:Y:S04]  /*0390*/  @P2 LDG.E R26, desc[UR6][R4.64+0x38] ;  /* 0x00003806041a2981 */ /* 0x000f28000c1e1900 */
[----:B------:R-:W4:Y:S04]  /*03a0*/  @P3 LDG.E R28, desc[UR6][R4.64+0x4c] ;  /* 0x00004c06041c3981 */ /* 0x000f28000c1e1900 */
[----:B------:R-:W4:Y:S04]  /*03b0*/  @!P0 LDG.E R25, desc[UR6][R4.64+0x4] ;  /* 0x0000040604198981 */ /* 0x000f28000c1e1900 */
[----:B------:R-:W4:Y:S01]  /*03c0*/  @P1 LDG.E R27, desc[UR6][R4.64+0x20] ;  /* 0x00002006041b1981 */ /* 0x000f22000c1e1900 */
[----:B--2---:R-:W-:-:S03]  /*03d0*/  @!P0 LOP3.LUT R11, R11, R20, RZ, 0x3c, !PT ;  /* 0x000000140b0b8212 */ /* 0x004fc600078e3cff */
[----:B------:R-:W2:Y:S01]  /*03e0*/  @!P0 LDG.E R20, desc[UR6][R4.64] ;  /* 0x0000000604148981 */ /* 0x000ea2000c1e1900 */
[----:B---3--:R-:W-:-:S03]  /*03f0*/  @P1 LOP3.LUT R11, R11, R24, RZ, 0x3c, !PT ;  /* 0x000000180b0b1212 */ /* 0x008fc600078e3cff */
[----:B------:R-:W3:Y:S01]  /*0400*/  @P4 LDG.E R24, desc[UR6][R4.64+0x60] ;  /* 0x0000600604184981 */ /* 0x000ee2000c1e1900 */
[----:B----4-:R-:W-:-:S03]  /*0410*/  @P2 LOP3.LUT R11, R11, R26, RZ, 0x3c, !PT ;  /* 0x0000001a0b0b2212 */ /* 0x010fc600078e3cff */
[----:B------:R-:W4:Y:S01]  /*0420*/  @P5 LDG.E R26, desc[UR6][R4.64+0x74] ;  /* 0x00007406041a5981 */ /* 0x000f22000c1e1900 */
[----:B------:R-:W-:Y:S02]  /*0430*/  @P3 LOP3.LUT R11, R11, R28, RZ, 0x3c, !PT ;  /* 0x0000001c0b0b3212 */ /* 0x000fe400078e3cff */
[----:B------:R-:W-:Y:S02]  /*0440*/  @!P0 LOP3.LUT R14, R14, R25, RZ, 0x3c, !PT ;  /* 0x000000190e0e8212 */ /* 0x000fe400078e3cff */
[----:B------:R-:W4:Y:S01]  /*0450*/  @!P0 LDG.E R25, desc[UR6][R4.64+0xc] ;  /* 0x00000c0604198981 */ /* 0x000f22000c1e1900 */
[----:B--2---:R-:W-:-:S03]  /*0460*/  @!P0 LOP3.LUT R9, R9, R20, RZ, 0x3c, !PT ;  /* 0x0000001409098212 */ /* 0x004fc600078e3cff */
[----:B------:R-:W2:Y:S01]  /*0470*/  @!P0 LDG.E R20, desc[UR6][R4.64+0x8] ;  /* 0x0000080604148981 */ /* 0x000ea2000c1e1900 */
[----:B---3--:R-:W-:-:S03]  /*0480*/  @P4 LOP3.LUT R11, R11, R24, RZ, 0x3c, !PT ;  /* 0x000000180b0b4212 */ /* 0x008fc600078e3cff */
[----:B------:R-:W3:Y:S01]  /*0490*/  @P1 LDG.E R24, desc[UR6][R4.64+0x14] ;  /* 0x0000140604181981 */ /* 0x000ee2000c1e1900 */
[----:B----4-:R-:W-:-:S03]  /*04a0*/  @!P0 LOP3.LUT R10, R10, R25, RZ, 0x3c, !PT ;  /* 0x000000190a0a8212 */ /* 0x010fc600078e3cff */
[----:B------:R-:W4:Y:S01]  /*04b0*/  @P1 LDG.E R25, desc[UR6][R4.64+0x18] ;  /* 0x0000180604191981 */ /* 0x000f22000c1e1900 */
[----:B--2---:R-:W-:-:S03]  /*04c0*/  @!P0 LOP3.LUT R15, R15, R20, RZ, 0x3c, !PT ;  /* 0x000000140f0f8212 */ /* 0x004fc600078e3cff */
[----:B------:R-:W2:Y:S01]  /*04d0*/  @P1 LDG.E R20, desc[UR6][R4.64+0x1c] ;  /* 0x00001c0604141981 */ /* 0x000ea2000c1e1900 */
[----:B---3--:R-:W-:-:S03]  /*04e0*/  @P1 LOP3.LUT R9, R9, R24, RZ, 0x3c, !PT ;  /* 0x0000001809091212 */ /* 0x008fc600078e3cff */
[----:B------:R-:W3:Y:S01]  /*04f0*/  @P2 LDG.E R24, desc[UR6][R4.64+0x28] ;  /* 0x0000280604182981 */ /* 0x000ee2000c1e1900 */
[----:B------:R-:W-:-:S03]  /*0500*/  @P1 LOP3.LUT R10, R10, R27, RZ, 0x3c, !PT ;  /* 0x0000001b0a0a1212 */ /* 0x000fc600078e3cff */
[----:B------:R-:W3:Y:S01]  /*0510*/  @P2 LDG.E R27, desc[UR6][R4.64+0x34] ;  /* 0x00003406041b2981 */ /* 0x000ee2000c1e1900 */
[----:B----4-:R-:W-:-:S03]  /*0520*/  @P1 LOP3.LUT R14, R14, R25, RZ, 0x3c, !PT ;  /* 0x000000190e0e1212 */ /* 0x010fc600078e3cff */
[----:B------:R-:W4:Y:S01]  /*0530*/  @P2 LDG.E R25, desc[UR6][R4.64+0x2c] ;  /* 0x00002c0604192981 */ /* 0x000f22000c1e1900 */
[----:B--2---:R-:W-:-:S03]  /*0540*/  @P1 LOP3.LUT R15, R15, R20, RZ, 0x3c, !PT ;  /* 0x000000140f0f1212 */ /* 0x004fc600078e3cff */
        /* <DEDUP_REMOVED lines=27> */
[----:B------:R-:W-:Y:S02]  /*0700*/  LOP3.LUT P0, RZ, R22, 0x80, RZ, 0xc0, !PT ;  /* 0x0000008016ff7812 */ /* 0x000fe4000780c0ff */
[----:B------:R-:W-:Y:S02]  /*0710*/  @P5 LOP3.LUT R10, R10, R27, RZ, 0x3c, !PT ;  /* 0x0000001b0a0a5212 */ /* 0x000fe400078e3cff */
        /* <DEDUP_REMOVED lines=17> */
[----:B------:R-:W-:Y:S02]  /*0830*/  @P6 LOP3.LUT R11, R11, R26, RZ, 0x3c, !PT ;  /* 0x0000001a0b0b6212 */ /* 0x000fe400078e3cff */
[----:B------:R-:W-:Y:S02]  /*0840*/  @P0 LOP3.LUT R10, R10, R27, RZ, 0x3c, !PT ;  /* 0x0000001b0a0a0212 */ /* 0x000fe400078e3cff */
[----:B----4-:R-:W-:Y:S02]  /*0850*/  @P0 LOP3.LUT R14, R14, R25, RZ, 0x3c, !PT ;  /* 0x000000190e0e0212 */ /* 0x010fe400078e3cff */
[----:B--2---:R-:W-:Y:S02]  /*0860*/  @P0 LOP3.LUT R15, R15, R20, RZ, 0x3c, !PT ;  /* 0x000000140f0f0212 */ /* 0x004fe400078e3cff */
[----:B---3--:R-:W-:Y:S02]  /*0870*/  @P0 LOP3.LUT R11, R11, R24, RZ, 0x3c, !PT ;  /* 0x000000180b0b0212 */ /* 0x008fe400078e3cff */
[----:B------:R-:W-:-:S13]  /*0880*/  R2P PR, R22.B1, 0x7f ;  /* 0x0000007f16007804 */ /* 0x000fda0000001000 */
[----:B------:R-:W2:Y:S04]  /*0890*/  @P0 LDG.E R20, desc[UR6][R4.64+0xa0] ;  /* 0x0000a00604140981 */ /* 0x000ea8000c1e1900 */
[----:B------:R-:W3:Y:S04]  /*08a0*/  @P0 LDG.E R25, desc[UR6][R4.64+0xa4] ;  /* 0x0000a40604190981 */ /* 0x000ee8000c1e1900 */
[----:B------:R-:W4:Y:S04]  /*08b0*/  @P0 LDG.E R24, desc[UR6][R4.64+0xa8] ;  /* 0x0000a80604180981 */ /* 0x000f28000c1e1900 */
[----:B------:R-:W4:Y:S04]  /*08c0*/  @P0 LDG.E R27, desc[UR6][R4.64+0xac] ;  /* 0x0000ac06041b0981 */ /* 0x000f28000c1e1900 */
[----:B------:R-:W4:Y:S01]  /*08d0*/  @P1 LDG.E R26, desc[UR6][R4.64+0xbc] ;  /* 0x0000bc06041a1981 */ /* 0x000f22000c1e1900 */
[----:B--2---:R-:W-:-:S03]  /*08e0*/  @P0 LOP3.LUT R9, R9, R20, RZ, 0x3c, !PT ;  /* 0x0000001409090212 */ /* 0x004fc600078e3cff */
[----:B------:R-:W2:Y:S01]  /*08f0*/  @P0 LDG.E R20, desc[UR6][R4.64+0xb0] ;  /* 0x0000b00604140981 */ /* 0x000ea2000c1e1900 */
[----:B---3--:R-:W-:-:S03]  /*0900*/  @P0 LOP3.LUT R14, R14, R25, RZ, 0x3c, !PT ;  /* 0x000000190e0e0212 */ /* 0x008fc600078e3cff */
[----:B------:R-:W3:Y:S01]  /*0910*/  @P1 LDG.E R25, desc[UR6][R4.64+0xc0] ;  /* 0x0000c00604191981 */ /* 0x000ee2000c1e1900 */
[----:B----4-:R-:W-:-:S03]  /*0920*/  @P0 LOP3.LUT R15, R15, R24, RZ, 0x3c, !PT ;  /* 0x000000180f0f0212 */ /* 0x010fc600078e3cff */
[----:B------:R-:W4:Y:S01]  /*0930*/  @P1 LDG.E R24, desc[UR6][R4.64+0xb4] ;  /* 0x0000b40604181981 */ /* 0x000f22000c1e1900 */
[----:B------:R-:W-:-:S03]  /*0940*/  @P0 LOP3.LUT R10, R10, R27, RZ, 0x3c, !PT ;  /* 0x0000001b0a0a0212 */ /* 0x000fc600078e3cff */
[----:B------:R-:W4:Y:S01]  /*0950*/  @P1 LDG.E R27, desc[UR6][R4.64+0xb8] ;  /* 0x0000b806041b1981 */ /* 0x000f22000c1e1900 */
[----:B--2---:R-:W-:-:S03]  /*0960*/  @P0 LOP3.LUT R11, R11, R20, RZ, 0x3c, !PT ;  /* 0x000000140b0b0212 */ /* 0x004fc600078e3cff */
[----:B------:R-:W2:Y:S01]  /*0970*/  @P1 LDG.E R20, desc[UR6][R4.64+0xc4] ;  /* 0x0000c40604141981 */ /* 0x000ea2000c1e1900 */
[----:B------:R-:W-:Y:S02]  /*0980*/  LOP3.LUT P0, RZ, R22, 0x8000, RZ, 0xc0, !PT ;  /* 0x0000800016ff7812 */ /* 0x000fe4000780c0ff */
[----:B---3--:R-:W-:Y:S01]  /*0990*/  @P1 LOP3.LUT R10, R10, R25, RZ, 0x3c, !PT ;  /* 0x000000190a0a1212 */ /* 0x008fe200078e3cff */
[----:B------:R-:W3:Y:S01]  /*09a0*/  @P2 LDG.E R22, desc[UR6][R4.64+0xc8] ;  /* 0x0000c80604162981 */ /* 0x000ee2000c1e1900 */
[----:B----4-:R-:W-:-:S03]  /*09b0*/  @P1 LOP3.LUT R9, R9, R24, RZ, 0x3c, !PT ;  /* 0x0000001809091212 */ /* 0x010fc600078e3cff */
[----:B------:R-:W4:Y:S01]  /*09c0*/  @P2 LDG.E R24, desc[UR6][R4.64+0xd0] ;  /* 0x0000d00604182981 */ /* 0x000f22000c1e1900 */
[----:B------:R-:W-:-:S03]  /*09d0*/  @P1 LOP3.LUT R14, R14, R27, RZ, 0x3c, !PT ;  /* 0x0000001b0e0e1212 */ /* 0x000fc600078e3cff */
[----:B------:R-:W4:Y:S04]  /*09e0*/  @P2 LDG.E R27, desc[UR6][R4.64+0xcc] ;  /* 0x0000cc06041b2981 */ /* 0x000f28000c1e1900 */
[----:B------:R-:W4:Y:S01]  /*09f0*/  @P2 LDG.E R25, desc[UR6][R4.64+0xd4] ;  /* 0x0000d40604192981 */ /* 0x000f22000c1e1900 */
[----:B------:R-:W-:-:S03]  /*0a00*/  @P1 LOP3.LUT R15, R15, R26, RZ, 0x3c, !PT ;  /* 0x0000001a0f0f1212 */ /* 0x000fc600078e3cff */
        /* <DEDUP_REMOVED lines=51> */
[----:B------:R-:W-:-:S05]  /*0d40*/  VIADD R23, R23, 0x10 ;  /* 0x0000001017177836 */ /* 0x000fca0000000000 */
[----:B------:R-:W-:Y:S02]  /*0d50*/  ISETP.NE.AND P1, PT, R23, 0x20, PT ;  /* 0x000000201700780c */ /* 0x000fe40003f25270 */
[----:B--2---:R-:W-:Y:S02]  /*0d60*/  @P6 LOP3.LUT R11, R11, R20, RZ, 0x3c, !PT ;  /* 0x000000140b0b6212 */ /* 0x004fe400078e3cff */
[----:B---3--:R-:W-:Y:S02]  /*0d70*/  @P0 LOP3.LUT R9, R9, R22, RZ, 0x3c, !PT ;  /* 0x0000001609090212 */ /* 0x008fe400078e3cff */
[----:B------:R-:W-:Y:S02]  /*0d80*/  @P0 LOP3.LUT R11, R11, R26, RZ, 0x3c, !PT ;  /* 0x0000001a0b0b0212 */ /* 0x000fe400078e3cff */
[----:B----4-:R-:W-:Y:S02]  /*0d90*/  @P0 LOP3.LUT R15, R15, R24, RZ, 0x3c, !PT ;  /* 0x000000180f0f0212 */ /* 0x010fe400078e3cff */
[----:B------:R-:W-:-:S02]  /*0da0*/  @P0 LOP3.LUT R10, R10, R27, RZ, 0x3c, !PT ;  /* 0x0000001b0a0a0212 */ /* 0x000fc400078e3cff */
[----:B------:R-:W-:Y:S01]  /*0db0*/  @P0 LOP3.LUT R14, R14, R25, RZ, 0x3c, !PT ;  /* 0x000000190e0e0212 */ /* 0x000fe200078e3cff */
[----:B------:R-:W-:Y:S06]  /*0dc0*/  @P1 BRA `(.L_x_4) ;  /* 0xfffffff4004c1947 */ /* 0x000fec000383ffff */
[----:B------:R-:W-:-:S05]  /*0dd0*/  VIADD R21, R21, 0x1 ;  /* 0x0000000115157836 */ /* 0x000fca0000000000 */
[----:B------:R-:W-:-:S13]  /*0de0*/  ISETP.NE.AND P0, PT, R21, 0x5, PT ;  /* 0x000000051500780c */ /* 0x000fda0003f05270 */
[----:B------:R-:W-:Y:S05]  /*0df0*/  @P0 BRA `(.L_x_5) ;  /* 0xfffffff400300947 */ /* 0x000fea000383ffff */
[----:B------:R0:W-:Y:S01]  /*0e00*/  STG.E desc[UR6][R12.64+0x4], R9 ;  /* 0x000004090c007986 */ /* 0x0001e2000c101906 */
[----:B------:R-:W-:-:S03]  /*0e10*/  VIADD R19, R19, 0x1 ;  /* 0x0000000113137836 */ /* 0x000fc60000000000 */
[----:B------:R0:W-:Y:S02]  /*0e20*/  STG.E.64 desc[UR6][R12.64+0x8], R14 ;  /* 0x0000080e0c007986 */ /* 0x0001e4000c101b06 */
[----:B------:R-:W-:Y:S02]  /*0e30*/  ISETP.GE.U32.AND P0, PT, R19, R8, PT ;  /* 0x000000081300720c */ /* 0x000fe40003f06070 */
[----:B------:R0:W-:Y:S11]  /*0e40*/  STG.E.64 desc[UR6][R12.64+0x10], R10 ;  /* 0x0000100a0c007986 */ /* 0x0001f6000c101b06 */
[----:B------:R-:W-:Y:S05]  /*0e50*/  @!P0 BRA `(.L_x_6) ;  /* 0xfffffff400088947 */ /* 0x000fea000383ffff */
.L_x_3:
[----:B------:R-:W-:Y:S05]  /*0e60*/  BSYNC.RECONVERGENT B1 ;  /* 0x0000000000017941 */ /* 0x000fea0003800200 */
.L_x_2:
[----:B------:R-:W-:Y:S01]  /*0e70*/  ISETP.GT.U32.AND P0, PT, R17, 0x3, PT ;  /* 0x000000031100780c */ /* 0x000fe20003f04070 */
[----:B------:R-:W-:Y:S01]  /*0e80*/  VIADD R7, R7, 0x1 ;  /* 0x0000000107077836 */ /* 0x000fe20000000000 */
[--C-:B------:R-:W-:Y:S02]  /*0e90*/  SHF.R.U64 R17, R17, 0x2, R6.reuse ;  /* 0x0000000211117819 */ /* 0x100fe40000001206 */
[----:B------:R-:W-:Y:S02]  /*0ea0*/  ISETP.GT.U32.AND.EX P0, PT, R6, RZ, PT, P0 ;  /* 0x000000ff0600720c */ /* 0x000fe40003f04100 */
[----:B------:R-:W-:-:S11]  /*0eb0*/  SHF.R.U32.HI R6, RZ, 0x2, R6 ;  /* 0x00000002ff067819 */ /* 0x000fd60000011606 */
[----:B------:R-:W-:Y:S05]  /*0ec0*/  @P0 BRA `(.L_x_7) ;  /* 0xfffffff000cc0947 */ /* 0x000fea000383ffff */
.L_x_1:
[----:B------:R-:W-:Y:S05]  /*0ed0*/  BSYNC.RECONVERGENT B0 ;  /* 0x0000000000007941 */ /* 0x000fea0003800200 */
.L_x_0:
[----:B------:R-:W1:Y:S01]  /*0ee0*/  LDCU UR5, c[0x0][0x390] ;  /* 0x00007200ff0577ac */ /* 0x000e620008000800 */
[----:B------:R2:W-:Y:S01]  /*0ef0*/  STG.E.64 desc[UR6][R12.64+0x18], RZ ;  /* 0x000018ff0c007986 */ /* 0x0005e2000c101b06 */
[----:B------:R-:W-:-:S03]  /*0f00*/  IMAD.MOV.U32 R7, RZ, RZ, RZ ;  /* 0x000000ffff077224 */ /* 0x000fc600078e00ff */
[----:B------:R2:W-:Y:S04]  /*0f10*/  STG.E desc[UR6][R12.64+0x20], RZ ;  /* 0x000020ff0c007986 */ /* 0x0005e8000c101906 */
[----:B------:R2:W-:Y:S01]  /*0f20*/  STG.E.64 desc[UR6][R12.64+0x28], RZ ;  /* 0x000028ff0c007986 */ /* 0x0005e2000c101b06 */
[----:B-1----:R-:W-:-:S09]  /*0f30*/  UISETP.GE.AND UP0, UPT, UR5, 0x1, UPT ;  /* 0x000000010500788c */ /* 0x002fd2000bf06270 */
[----:B--2---:R-:W-:Y:S05]  /*0f40*/  BRA.U !UP0, `(.L_x_8) ;  /* 0x0000001108d87547 */ /* 0x004fea000b800000 */
[----:B------:R-:W-:Y:S01]  /*0f50*/  IMAD.MOV.U32 R3, RZ, RZ, -0x266e14b1 ;  /* 0xd991eb4fff037424 */ /* 0x000fe200078e00ff */
[C---:B------:R-:W-:Y:S01]  /*0f60*/  LOP3.LUT R2, R0.reuse, 0xaad26b49, RZ, 0x3c, !PT ;  /* 0xaad26b4900027812 */ /* 0x040fe200078e3cff */
[----:B------:R-:W-:Y:S01]  /*0f70*/  UISETP.GE.U32.AND UP0, UPT, UR5, 0x4, UPT ;  /* 0x000000040500788c */ /* 0x000fe2000bf06070 */
[----:B------:R-:W-:Y:S01]  /*0f80*/  ISETP.GT.AND P0, PT, R0, -0x1, PT ;  /* 0xffffffff0000780c */ /* 0x000fe20003f04270 */
[----:B------:R-:W-:Y:S01]  /*0f90*/  IMAD.MOV.U32 R7, RZ, RZ, RZ ;  /* 0x000000ffff077224 */ /* 0x000fe200078e00ff */
[----:B------:R-:W-:Y:S01]  /*0fa0*/  ULOP3.LUT UR4, UR5, 0x3, URZ, 0xc0, !UPT ;  /* 0x0000000305047892 */ /* 0x000fe2000f8ec0ff */
[----:B------:R-:W-:Y:S01]  /*0fb0*/  IMAD R2, R2, 0x4182bed5, RZ ;  /* 0x4182bed502027824 */ /* 0x000fe200078e02ff */
[----:B------:R-:W-:-:S05]  /*0fc0*/  SEL R3, R3, 0x8bf16996, P0 ;  /* 0x8bf1699603037807 */ /* 0x000fca0000000000 */
[----:B------:R-:W-:-:S04]  /*0fd0*/  IMAD.IADD R2, R2, 0x1, R3 ;  /* 0x0000000102027824 */ /* 0x000fc800078e0203 */
[----:B------:R-:W-:-:S04]  /*0fe0*/  VIADD R6, R2, 0x64f0c9 ;  /* 0x0064f0c902067836 */ /* 0x000fc80000000000 */
[----:B------:R-:W-:Y:S01]  /*0ff0*/  IMAD.MOV.U32 R5, RZ, RZ, R6 ;  /* 0x000000ffff057224 */ /* 0x000fe200078e0006 */
[----:B------:R-:W-:Y:S06]  /*1000*/  BRA.U !UP0, `(.L_x_9) ;  /* 0x0000000d08887547 */ /* 0x000fec000b800000 */
[----:B------:R-:W-:Y:S01]  /*1010*/  ULOP3.LUT UR5, UR5, 0x7ffffffc, URZ, 0xc0, !UPT ;  /* 0x7ffffffc05057892 */ /* 0x000fe2000f8ec0ff */
[----:B------:R-:W-:Y:S02]  /*1020*/  VIADD R2, R2, 0x912ef1 ;  /* 0x00912ef102027836 */ /* 0x000fe40000000000 */
[----:B------:R-:W-:Y:S01]  /*1030*/  IMAD.MOV.U32 R7, RZ, RZ, RZ ;  /* 0x000000ffff077224 */ /* 0x000fe200078e00ff */
[----:B------:R-:W-:-:S12]  /*1040*/  UIADD3 UR5, UPT, UPT, -UR5, URZ, URZ ;  /* 0x000000ff05057290 */ /* 0x000fd8000fffe1ff */
.L_x_18:
[----:B------:R-:W-:Y:S01]  /*1050*/  SHF.R.U32.HI R4, RZ, 0x2, R9 ;  /* 0x00000002ff047819 */ /* 0x000fe20000011609 */
[----:B------:R-:W-:Y:S01]  /*1060*/  IMAD.SHL.U32 R3, R11, 0x10, RZ ;  /* 0x000000100b037824 */ /* 0x000fe200078e00ff */
[----:B------:R-:W-:Y:S01]  /*1070*/  UIADD3 UR5, UPT, UPT, UR5, 0x4, URZ ;  /* 0x0000000405057890 */ /* 0x000fe2000fffe0ff */
[----:B------:R-:W-:Y:S01]  /*1080*/  IMAD.MOV.U32 R16, RZ, RZ, 0x2f800000 ;  /* 0x2f800000ff107424 */ /* 0x000fe200078e00ff */
[----:B------:R-:W-:Y:S01]  /*1090*/  LOP3.LUT R4, R4, R9, RZ, 0x3c, !PT ;  /* 0x0000000904047212 */ /* 0x000fe200078e3cff */
[----:B------:R-:W-:Y:S01]  /*10a0*/  IMAD.MOV.U32 R24, RZ, RZ, 0x0 ;  /* 0x00000000ff187424 */ /* 0x000fe200078e00ff */
[----:B0-----:R-:W-:Y:S01]  /*10b0*/  SHF.R.U32.HI R9, RZ, 0x2, R14 ;  /* 0x00000002ff097819 */ /* 0x001fe2000001160e */
[----:B------:R-:W-:Y:S01]  /*10c0*/  IMAD.MOV.U32 R25, RZ, RZ, 0x3fd80000 ;  /* 0x3fd80000ff197424 */ /* 0x000fe200078e00ff */
[----:B------:R-:W-:Y:S01]  /*10d0*/  UISETP.NE.AND UP0, UPT, UR5, URZ, UPT ;  /* 0x000000ff0500728c */ /* 0x000fe2000bf05270 */
[C---:B------:R-:W-:Y:S01]  /*10e0*/  IMAD.SHL.U32 R5, R4.reuse, 0x2, RZ ;  /* 0x0000000204057824 */ /* 0x040fe200078e00ff */
[----:B------:R-:W-:Y:S01]  /*10f0*/  LOP3.LUT R9, R9, R14, RZ, 0x3c, !PT ;  /* 0x0000000e09097212 */ /* 0x000fe200078e3cff */
[----:B------:R-:W-:Y:S03]  /*1100*/  BSSY.RECONVERGENT B0, `(.L_x_10) ;  /* 0x000002c000007945 */ /* 0x000fe60003800200 */
[----:B------:R-:W-:Y:S01]  /*1110*/  LOP3.LUT R20, R4, R5, R3, 0x96, !PT ;  /* 0x0000000504147212 */ /* 0x000fe200078e9603 */
[----:B------:R-:W-:-:S03]  /*1120*/  IMAD.SHL.U32 R3, R9, 0x2, RZ ;  /* 0x0000000209037824 */ /* 0x000fc600078e00ff */
[----:B------:R-:W-:-:S05]  /*1130*/  LOP3.LUT R20, R20, R11, RZ, 0x3c, !PT ;  /* 0x0000000b14147212 */ /* 0x000fca00078e3cff */
[----:B------:R-:W-:-:S05]  /*1140*/  IMAD.SHL.U32 R4, R20, 0x10, RZ ;  /* 0x0000001014047824 */ /* 0x000fca00078e00ff */
[----:B------:R-:W-:Y:S01]  /*1150*/  LOP3.LUT R3, R9, R3, R4, 0x96, !PT ;  /* 0x0000000309037212 */ /* 0x000fe200078e9604 */
[----:B------:R-:W-:-:S03]  /*1160*/  VIADD R4, R2, 0xffd3c1d8 ;  /* 0xffd3c1d802047836 */ /* 0x000fc60000000000 */
[----:B------:R-:W-:-:S04]  /*1170*/  LOP3.LUT R3, R3, R20, RZ, 0x3c, !PT ;  /* 0x0000001403037212 */ /* 0x000fc800078e3cff */
[----:B------:R-:W-:-:S04]  /*1180*/  IADD3 R5, PT, PT, R4, 0xb0f8a, R3 ;  /* 0x000b0f8a04057810 */ /* 0x000fc80007ffe003 */
[----:B------:R-:W-:Y:S02]  /*1190*/  I2FP.F32.U32 R8, R5 ;  /* 0x0000000500087245 */ /* 0x000fe40000201000 */
[----:B------:R-:W-:-:S03]  /*11a0*/  IADD3 R5, PT, PT, R4, 0x587c5, R20 ;  /* 0x000587c504057810 */ /* 0x000fc60007ffe014 */
[----:B------:R-:W-:Y:S01]  /*11b0*/  FFMA R14, R8, R16, 1.1641532182693481445e-10 ;  /* 0x2f000000080e7423 */ /* 0x000fe20000000010 */
[----:B------:R-:W-:-:S03]  /*11c0*/  I2FP.F32.U32 R5, R5 ;  /* 0x0000000500057245 */ /* 0x000fc60000201000 */
[----:B------:R-:W0:Y:S02]  /*11d0*/  F2F.F64.F32 R8, R14 ;  /* 0x0000000e00087310 */ /* 0x000e240000201800 */
[----:B------:R-:W-:-:S06]  /*11e0*/  FFMA R5, R5, R16, 1.1641532182693481445e-10 ;  /* 0x2f00000005057423 */ /* 0x000fcc0000000010 */
[----:B------:R1:W2:Y:S01]  /*11f0*/  F2F.F64.F32 R28, R5 ;  /* 0x00000005001c7310 */ /* 0x0002a20000201800 */
[----:B0-----:R-:W-:Y:S01]  /*1200*/  DMUL R8, R8, R8 ;  /* 0x0000000808087228 */ /* 0x001fe20000000000 */
[----:B-1----:R-:W-:-:S07]  /*1210*/  IMAD.MOV.U32 R5, RZ, RZ, R2 ;  /* 0x000000ffff057224 */ /* 0x002fce00078e0002 */
[----:B--2---:R-:W-:-:S06]  /*1220*/  DFMA R28, R28, R28, R8 ;  /* 0x0000001c1c1c722b */ /* 0x004fcc0000000008 */
[----:B------:R-:W0:Y:S04]  /*1230*/  MUFU.RSQ64H R17, R29 ;  /* 0x0000001d00117308 */ /* 0x000e280000001c00 */
[----:B------:R-:W-:-:S05]  /*1240*/  VIADD R16, R29, 0xfcb00000 ;  /* 0xfcb000001d107836 */ /* 0x000fca0000000000 */
[----:B------:R-:W-:Y:S01]  /*1250*/  ISETP.GE.U32.AND P0, PT, R16, 0x7ca00000, PT ;  /* 0x7ca000001000780c */ /* 0x000fe20003f06070 */
[----:B0-----:R-:W-:-:S08]  /*1260*/  DMUL R8, R16, R16 ;  /* 0x0000001010087228 */ /* 0x001fd00000000000 */
[----:B------:R-:W-:-:S08]  /*1270*/  DFMA R8, R28, -R8, 1 ;  /* 0x3ff000001c08742b */ /* 0x000fd00000000808 */
[----:B------:R-:W-:Y:S02]  /*1280*/  DFMA R24, R8, R24, 0.5 ;  /* 0x3fe000000818742b */ /* 0x000fe40000000018 */
[----:B------:R-:W-:-:S08]  /*1290*/  DMUL R8, R16, R8 ;  /* 0x0000000810087228 */ /* 0x000fd00000000000 */
[----:B------:R-:W-:-:S08]  /*12a0*/  DFMA R24, R24, R8, R16 ;  /* 0x000000081818722b */ /* 0x000fd00000000010 */
[----:B------:R-:W-:Y:S02]  /*12b0*/  DMUL R8, R28, R24 ;  /* 0x000000181c087228 */ /* 0x000fe40000000000 */
[----:B------:R-:W-:Y:S02]  /*12c0*/  VIADD R27, R25, 0xfff00000 ;  /* 0xfff00000191b7836 */ /* 0x000fe40000000000 */
[----:B------:R-:W-:-:S04]  /*12d0*/  IMAD.MOV.U32 R26, RZ, RZ, R24 ;  /* 0x000000ffff1a7224 */ /* 0x000fc800078e0018 */
[----:B------:R-:W-:-:S08]  /*12e0*/  DFMA R22, R8, -R8, R28 ;  /* 0x800000080816722b */ /* 0x000fd0000000001c */
[----:B------:R-:W-:Y:S01]  /*12f0*/  DFMA R18, R22, R26, R8 ;  /* 0x0000001a1612722b */ /* 0x000fe20000000008 */
[----:B------:R-:W-:Y:S10]  /*1300*/  @!P0 BRA `(.L_x_11) ;  /* 0x00000000002c8947 */ /* 0x000ff40003800000 */
[----:B------:R-:W-:Y:S02]  /*1310*/  IMAD.MOV.U32 R18, RZ, RZ, R22 ;  /* 0x000000ffff127224 */ /* 0x000fe400078e0016 */
[----:B------:R-:W-:Y:S02]  /*1320*/  IMAD.MOV.U32 R2, RZ, RZ, R24 ;  /* 0x000000ffff027224 */ /* 0x000fe400078e0018 */
[----:B------:R-:W-:Y:S02]  /*1330*/  IMAD.MOV.U32 R22, RZ, RZ, R23 ;  /* 0x000000ffff167224 */ /* 0x000fe400078e0017 */
[----:B------:R-:W-:Y:S01]  /*1340*/  IMAD.MOV.U32 R26, RZ, RZ, R27 ;  /* 0x000000ffff1a7224 */ /* 0x000fe200078e001b */
[----:B------:R-:W-:Y:S01]  /*1350*/  MOV R27, 0x13a0 ;  /* 0x000013a0001b7802 */ /* 0x000fe20000000f00 */
[----:B------:R-:W-:Y:S02]  /*1360*/  IMAD.MOV.U32 R25, RZ, RZ, R28 ;  /* 0x000000ffff197224 */ /* 0x000fe400078e001c */
[----:B------:R-:W-:-:S02]  /*1370*/  IMAD.MOV.U32 R24, RZ, RZ, R29 ;  /* 0x000000ffff187224 */ /* 0x000fc400078e001d */
[----:B------:R-:W-:-:S07]  /*1380*/  IMAD.MOV.U32 R23, RZ, RZ, R9 ;  /* 0x000000ffff177224 */ /* 0x000fce00078e0009 */
[----:B------:R-:W-:Y:S05]  /*1390*/  CALL.REL.NOINC `($__internal_0_$__cuda_sm20_dsqrt_rn_f64_mediumpath_v1) ;  /* 0x0000000c00dc7944 */ /* 0x000fea0003c00000 */
[----:B------:R-:W-:Y:S02]  /*13a0*/  IMAD.MOV.U32 R18, RZ, RZ, R24 ;  /* 0x000000ffff127224 */ /* 0x000fe400078e0018 */
[----:B------:R-:W-:-:S07]  /*13b0*/  IMAD.MOV.U32 R19, RZ, RZ, R25 ;  /* 0x000000ffff137224 */ /* 0x000fce00078e0019 */
.L_x_11:
[----:B------:R-:W-:Y:S05]  /*13c0*/  BSYNC.RECONVERGENT B0 ;  /* 0x0000000000007941 */ /* 0x000fea0003800200 */
.L_x_10:
[----:B------:R-:W-:Y:S01]  /*13d0*/  SHF.R.U32.HI R2, RZ, 0x2, R15 ;  /* 0x00000002ff027819 */ /* 0x000fe2000001160f */
[----:B------:R-:W-:Y:S01]  /*13e0*/  IMAD.SHL.U32 R9, R3, 0x10, RZ ;  /* 0x0000001003097824 */ /* 0x000fe200078e00ff */
[----:B------:R-:W-:Y:S01]  /*13f0*/  DSETP.GTU.AND P0, PT, R18, 1, PT ;  /* 0x3ff000001200742a */ /* 0x000fe20003f0c000 */
[----:B------:R-:W-:Y:S01]  /*1400*/  IMAD.MOV.U32 R17, RZ, RZ, 0x2f800000 ;  /* 0x2f800000ff117424 */ /* 0x000fe200078e00ff */
[----:B------:R-:W-:Y:S01]  /*1410*/  LOP3.LUT R2, R2, R15, RZ, 0x3c, !PT ;  /* 0x0000000f02027212 */ /* 0x000fe200078e3cff */
[----:B------:R-:W-:Y:S01]  /*1420*/  IMAD.MOV.U32 R16, RZ, RZ, 0x0 ;  /* 0x00000000ff107424 */ /* 0x000fe200078e00ff */
[----:B------:R-:W-:Y:S01]  /*1430*/  SHF.R.U32.HI R15, RZ, 0x2, R10 ;  /* 0x00000002ff0f7819 */ /* 0x000fe2000001160a */
[----:B------:R-:W-:Y:S01]  /*1440*/  BSSY.RECONVERGENT B0, `(.L_x_12) ;  /* 0x000002f000007945 */ /* 0x000fe20003800200 */
[----:B------:R-:W-:Y:S02]  /*1450*/  VIADD R21, R7, 0x1 ;  /* 0x0000000107157836 */ /* 0x000fe40000000000 */
[----:B------:R-:W-:Y:S01]  /*1460*/  IMAD.SHL.U32 R8, R2, 0x2, RZ ;  /* 0x0000000202087824 */ /* 0x000fe200078e00ff */
[----:B------:R-:W-:-:S04]  /*1470*/  LOP3.LUT R15, R15, R10, RZ, 0x3c, !PT ;  /* 0x0000000a0f0f7212 */ /* 0x000fc800078e3cff */
[----:B------:R-:W-:Y:S01]  /*1480*/  LOP3.LUT R8, R2, R8, R9, 0x96, !PT ;  /* 0x0000000802087212 */ /* 0x000fe200078e9609 */
[----:B------:R-:W-:-:S03]  /*1490*/  @P0 IMAD.MOV R21, RZ, RZ, R7 ;  /* 0x000000ffff150224 */ /* 0x000fc600078e0207 */
[----:B------:R-:W-:Y:S01]  /*14a0*/  LOP3.LUT R10, R8, R3, RZ, 0x3c, !PT ;  /* 0x00000003080a7212 */ /* 0x000fe200078e3cff */
[----:B------:R-:W-:-:S04]  /*14b0*/  IMAD.SHL.U32 R8, R15, 0x2, RZ ;  /* 0x000000020f087824 */ /* 0x000fc800078e00ff */
[----:B------:R-:W-:-:S05]  /*14c0*/  IMAD.SHL.U32 R2, R10, 0x10, RZ ;  /* 0x000000100a027824 */ /* 0x000fca00078e00ff */
[----:B------:R-:W-:-:S04]  /*14d0*/  LOP3.LUT R9, R15, R8, R2, 0x96, !PT ;  /* 0x000000080f097212 */ /* 0x000fc800078e9602 */
[----:B------:R-:W-:-:S04]  /*14e0*/  LOP3.LUT R9, R9, R10, RZ, 0x3c, !PT ;  /* 0x0000000a09097212 */ /* 0x000fc800078e3cff */
[----:B------:R-:W-:-:S04]  /*14f0*/  IADD3 R2, PT, PT, R4, 0x161f14, R9 ;  /* 0x00161f1404027810 */ /* 0x000fc80007ffe009 */
[----:B------:R-:W-:Y:S02]  /*1500*/  I2FP.F32.U32 R8, R2 ;  /* 0x0000000200087245 */ /* 0x000fe40000201000 */
[----:B------:R-:W-:-:S03]  /*1510*/  IADD3 R2, PT, PT, R4, 0x10974f, R10 ;  /* 0x0010974f04027810 */ /* 0x000fc60007ffe00a */
[----:B------:R-:W-:Y:S01]  /*1520*/  FFMA R8, R8, R17, 1.1641532182693481445e-10 ;  /* 0x2f00000008087423 */ /* 0x000fe20000000011 */
[----:B------:R-:W-:-:S03]  /*1530*/  I2FP.F32.U32 R2, R2 ;  /* 0x0000000200027245 */ /* 0x000fc60000201000 */
[----:B------:R-:W0:Y:S02]  /*1540*/  F2F.F64.F32 R14, R8 ;  /* 0x00000008000e7310 */ /* 0x000e240000201800 */
[----:B------:R-:W-:Y:S01]  /*1550*/  FFMA R2, R2, R17, 1.1641532182693481445e-10 ;  /* 0x2f00000002027423 */ /* 0x000fe20000000011 */
[----:B------:R-:W-:-:S05]  /*1560*/  IMAD.MOV.U32 R17, RZ, RZ, 0x3fd80000 ;  /* 0x3fd80000ff117424 */ /* 0x000fca00078e00ff */
[----:B------:R-:W1:Y:S01]  /*1570*/  F2F.F64.F32 R26, R2 ;  /* 0x00000002001a7310 */ /* 0x000e620000201800 */
[----:B0-----:R-:W-:-:S08]  /*1580*/  DMUL R14, R14, R14 ;  /* 0x0000000e0e0e7228 */ /* 0x001fd00000000000 */
[----:B-1----:R-:W-:-:S06]  /*1590*/  DFMA R26, R26, R26, R14 ;  /* 0x0000001a1a1a722b */ /* 0x002fcc000000000e */
        /* <DEDUP_REMOVED lines=16> */
[----:B------:R-:W-:Y:S01]  /*16a0*/  IMAD.MOV.U32 R24, RZ, RZ, R27 ;  /* 0x000000ffff187224 */ /* 0x000fe200078e001b */
[----:B------:R-:W-:Y:S01]  /*16b0*/  MOV R27, 0x1730 ;  /* 0x00001730001b7802 */ /* 0x000fe20000000f00 */
[----:B------:R-:W-:Y:S02]  /*16c0*/  IMAD.MOV.U32 R22, RZ, RZ, R23 ;  /* 0x000000ffff167224 */ /* 0x000fe400078e0017 */
[----:B------:R-:W-:Y:S02]  /*16d0*/  IMAD.MOV.U32 R8, RZ, RZ, R16 ;  /* 0x000000ffff087224 */ /* 0x000fe400078e0010 */
[----:B------:R-:W-:-:S02]  /*16e0*/  IMAD.MOV.U32 R2, RZ, RZ, R28 ;  /* 0x000000ffff027224 */ /* 0x000fc400078e001c */
[----:B------:R-:W-:Y:S02]  /*16f0*/  IMAD.MOV.U32 R23, RZ, RZ, R17 ;  /* 0x000000ffff177224 */ /* 0x000fe400078e0011 */
[----:B------:R-:W-:Y:S02]  /*1700*/  IMAD.MOV.U32 R16, RZ, RZ, R14 ;  /* 0x000000ffff107224 */ /* 0x000fe400078e000e */
[----:B------:R-:W-:-:S07]  /*1710*/  IMAD.MOV.U32 R26, RZ, RZ, R19 ;  /* 0x000000ffff1a7224 */ /* 0x000fce00078e0013 */
[----:B------:R-:W-:Y:S05]  /*1720*/  CALL.REL.NOINC `($__internal_0_$__cuda_sm20_dsqrt_rn_f64_mediumpath_v1) ;  /* 0x0000000800f87944 */ /* 0x000fea0003c00000 */
.L_x_13:
[----:B------:R-:W-:Y:S05]  /*1730*/  BSYNC.RECONVERGENT B0 ;  /* 0x0000000000007941 */ /* 0x000fea0003800200 */
.L_x_12:
[----:B------:R-:W-:Y:S01]  /*1740*/  SHF.R.U32.HI R2, RZ, 0x2, R11 ;  /* 0x00000002ff027819 */ /* 0x000fe2000001160b */
[----:B------:R-:W-:Y:S01]  /*1750*/  IMAD.SHL.U32 R7, R9, 0x10, RZ ;  /* 0x0000001009077824 */ /* 0x000fe200078e00ff */
[----:B------:R-:W-:Y:S01]  /*1760*/  DSETP.GTU.AND P0, PT, R24, 1, PT ;  /* 0x3ff000001800742a */ /* 0x000fe20003f0c000 */
[----:B------:R-:W-:Y:S01]  /*1770*/  IMAD.MOV.U32 R18, RZ, RZ, 0x0 ;  /* 0x00000000ff127424 */ /* 0x000fe200078e00ff */
[----:B------:R-:W-:Y:S01]  /*1780*/  LOP3.LUT R2, R2, R11, RZ, 0x3c, !PT ;  /* 0x0000000b02027212 */ /* 0x000fe200078e3cff */
[----:B------:R-:W-:Y:S01]  /*1790*/  IMAD.MOV.U32 R19, RZ, RZ, 0x3fd80000 ;  /* 0x3fd80000ff137424 */ /* 0x000fe200078e00ff */
[----:B------:R-:W-:Y:S01]  /*17a0*/  SHF.R.U32.HI R11, RZ, 0x2, R20 ;  /* 0x00000002ff0b7819 */ /* 0x000fe20000011614 */
[----:B------:R-:W-:Y:S02]  /*17b0*/  BSSY.RECONVERGENT B0, `(.L_x_14) ;  /* 0x000002d000007945 */ /* 0x000fe40003800200 */
[----:B------:R-:W-:Y:S01]  /*17c0*/  IMAD.SHL.U32 R8, R2, 0x2, RZ ;  /* 0x0000000202087824 */ /* 0x000fe200078e00ff */
[----:B------:R-:W-:-:S04]  /*17d0*/  LOP3.LUT R11, R11, R20, RZ, 0x3c, !PT ;  /* 0x000000140b0b7212 */ /* 0x000fc800078e3cff */
[----:B------:R-:W-:Y:S01]  /*17e0*/  LOP3.LUT R8, R2, R8, R7, 0x96, !PT ;  /* 0x0000000802087212 */ /* 0x000fe200078e9607 */
[----:B------:R-:W-:-:S03]  /*17f0*/  IMAD.SHL.U32 R7, R11, 0x2, RZ ;  /* 0x000000020b077824 */ /* 0x000fc600078e00ff */
[----:B------:R-:W-:Y:S01]  /*1800*/  LOP3.LUT R14, R8, R9, RZ, 0x3c, !PT ;  /* 0x00000009080e7212 */ /* 0x000fe200078e3cff */
[----:B------:R-:W-:-:S04]  /*1810*/  IMAD.MOV.U32 R8, RZ, RZ, 0x2f800000 ;  /* 0x2f800000ff087424 */ /* 0x000fc800078e00ff */
        /* <DEDUP_REMOVED lines=8> */
[----:B------:R0:W1:Y:S02]  /*18a0*/  F2F.F64.F32 R16, R7 ;  /* 0x0000000700107310 */ /* 0x0000640000201800 */
[----:B------:R-:W-:-:S06]  /*18b0*/  FFMA R2, R2, R8, 1.1641532182693481445e-10 ;  /* 0x2f00000002027423 */ /* 0x000fcc0000000008 */
[----:B------:R-:W2:Y:S01]  /*18c0*/  F2F.F64.F32 R22, R2 ;  /* 0x0000000200167310 */ /* 0x000ea20000201800 */
[----:B0-----:R-:W-:Y:S02]  /*18d0*/  VIADD R7, R21, 0x1 ;  /* 0x0000000115077836 */ /* 0x001fe40000000000 */
[----:B------:R-:W-:Y:S01]  /*18e0*/  @P0 IMAD.MOV R7, RZ, RZ, R21 ;  /* 0x000000ffff070224 */ /* 0x000fe200078e0215 */
[----:B-1----:R-:W-:-:S08]  /*18f0*/  DMUL R16, R16, R16 ;  /* 0x0000001010107228 */ /* 0x002fd00000000000 */
        /* <DEDUP_REMOVED lines=22> */
[----:B------:R-:W-:-:S07]  /*1a60*/  IMAD.MOV.U32 R23, RZ, RZ, R29 ;  /* 0x000000ffff177224 */ /* 0x000fce00078e001d */
[----:B------:R-:W-:Y:S05]  /*1a70*/  CALL.REL.NOINC `($__internal_0_$__cuda_sm20_dsqrt_rn_f64_mediumpath_v1) ;  /* 0x0000000800247944 */ /* 0x000fea0003c00000 */
.L_x_15:
[----:B------:R-:W-:Y:S05]  /*1a80*/  BSYNC.RECONVERGENT B0 ;  /* 0x0000000000007941 */ /* 0x000fea0003800200 */
.L_x_14:
[----:B------:R-:W-:Y:S01]  /*1a90*/  SHF.R.U32.HI R2, RZ, 0x2, R3 ;  /* 0x00000002ff027819 */ /* 0x000fe20000011603 */
[----:B------:R-:W-:Y:S01]  /*1aa0*/  IMAD.MOV.U32 R17, RZ, RZ, 0x2f800000 ;  /* 0x2f800000ff117424 */ /* 0x000fe200078e00ff */
[----:B------:R-:W-:Y:S01]  /*1ab0*/  SHF.R.U32.HI R11, RZ, 0x2, R10 ;  /* 0x00000002ff0b7819 */ /* 0x000fe2000001160a */
[----:B------:R-:W-:Y:S01]  /*1ac0*/  IMAD.MOV.U32 R28, RZ, RZ, 0x0 ;  /* 0x00000000ff1c7424 */ /* 0x000fe200078e00ff */
[----:B------:R-:W-:Y:S01]  /*1ad0*/  LOP3.LUT R2, R2, R3, RZ, 0x3c, !PT ;  /* 0x0000000302027212 */ /* 0x000fe200078e3cff */
[----:B------:R-:W-:Y:S01]  /*1ae0*/  IMAD.SHL.U32 R3, R15, 0x10, RZ ;  /* 0x000000100f037824 */ /* 0x000fe200078e00ff */
[----:B------:R-:W-:Y:S01]  /*1af0*/  LOP3.LUT R11, R11, R10, RZ, 0x3c, !PT ;  /* 0x0000000a0b0b7212 */ /* 0x000fe200078e3cff */
[----:B------:R-:W-:Y:S01]  /*1b00*/  IMAD.MOV.U32 R29, RZ, RZ, 0x3fd80000 ;  /* 0x3fd80000ff1d7424 */ /* 0x000fe200078e00ff */
[----:B------:R-:W-:Y:S01]  /*1b10*/  DSETP.GTU.AND P0, PT, R24, 1, PT ;  /* 0x3ff000001800742a */ /* 0x000fe20003f0c000 */
[C---:B------:R-:W-:Y:S01]  /*1b20*/  IMAD.SHL.U32 R8, R2.reuse, 0x2, RZ ;  /* 0x0000000202087824 */ /* 0x040fe200078e00ff */
[----:B------:R-:W-:Y:S04]  /*1b30*/  BSSY.RECONVERGENT B0, `(.L_x_16) ;  /* 0x000002a000007945 */ /* 0x000fe80003800200 */
[----:B------:R-:W-:Y:S01]  /*1b40*/  LOP3.LUT R8, R2, R8, R3, 0x96, !PT ;  /* 0x0000000802087212 */ /* 0x000fe200078e9603 */
[----:B------:R-:W-:-:S03]  /*1b50*/  IMAD.SHL.U32 R3, R11, 0x2, RZ ;  /* 0x000000020b037824 */ /* 0x000fc600078e00ff */
[----:B------:R-:W-:-:S04]  /*1b60*/  LOP3.LUT R10, R8, R15, RZ, 0x3c, !PT ;  /* 0x0000000f080a7212 */ /* 0x000fc800078e3cff */
[----:B------:R-:W-:Y:S01]  /*1b70*/  IADD3 R4, PT, PT, R4, 0x26b663, R10 ;  /* 0x0026b66304047810 */ /* 0x000fe20007ffe00a */
[----:B------:R-:W-:-:S03]  /*1b80*/  IMAD.SHL.U32 R2, R10, 0x10, RZ ;  /* 0x000000100a027824 */ /* 0x000fc600078e00ff */
[----:B------:R-:W-:Y:S02]  /*1b90*/  I2FP.F32.U32 R4, R4 ;  /* 0x0000000400047245 */ /* 0x000fe40000201000 */
[----:B------:R-:W-:-:S03]  /*1ba0*/  LOP3.LUT R3, R11, R3, R2, 0x96, !PT ;  /* 0x000000030b037212 */ /* 0x000fc600078e9602 */
[----:B------:R-:W-:Y:S01]  /*1bb0*/  FFMA R4, R4, R17, 1.1641532182693481445e-10 ;  /* 0x2f00000004047423 */ /* 0x000fe20000000011 */
[----:B------:R-:W-:-:S03]  /*1bc0*/  LOP3.LUT R11, R3, R10, RZ, 0x3c, !PT ;  /* 0x0000000a030b7212 */ /* 0x000fc600078e3cff */
[----:B------:R-:W-:Y:S02]  /*1bd0*/  F2F.F64.F32 R22, R4 ;  /* 0x0000000400167310 */ /* 0x000fe40000201800 */
[----:B------:R-:W-:-:S05]  /*1be0*/  IMAD.IADD R2, R5, 0x1, R11 ;  /* 0x0000000105027824 */ /* 0x000fca00078e020b */
[----:B------:R-:W-:-:S05]  /*1bf0*/  I2FP.F32.U32 R2, R2 ;  /* 0x0000000200027245 */ /* 0x000fca0000201000 */
[----:B------:R-:W-:-:S04]  /*1c00*/  FFMA R8, R2, R17, 1.1641532182693481445e-10 ;  /* 0x2f00000002087423 */ /* 0x000fc80000000011 */
[----:B------:R-:W0:Y:S02]  /*1c10*/  F2F.F64.F32 R2, R8 ;  /* 0x0000000800027310 */ /* 0x000e240000201800 */
[----:B0-----:R-:W-:-:S08]  /*1c20*/  DMUL R2, R2, R2 ;  /* 0x0000000202027228 */ /* 0x001fd00000000000 */
[----:B------:R-:W-:-:S06]  /*1c30*/  DFMA R22, R22, R22, R2 ;  /* 0x000000161616722b */ /* 0x000fcc0000000002 */
[----:B------:R-:W0:Y:S04]  /*1c40*/  MUFU.RSQ64H R17, R23 ;  /* 0x0000001700117308 */ /* 0x000e280000001c00 */
[----:B------:R-:W-:-:S05]  /*1c50*/  VIADD R16, R23, 0xfcb00000 ;  /* 0xfcb0000017107836 */ /* 0x000fca0000000000 */
[----:B------:R-:W-:Y:S01]  /*1c60*/  ISETP.GE.U32.AND P1, PT, R16, 0x7ca00000, PT ;  /* 0x7ca000001000780c */ /* 0x000fe20003f26070 */
[----:B0-----:R-:W-:-:S08]  /*1c70*/  DMUL R2, R16, R16 ;  /* 0x0000001010027228 */ /* 0x001fd00000000000 */
[----:B------:R-:W-:-:S08]  /*1c80*/  DFMA R2, R22, -R2, 1 ;  /* 0x3ff000001602742b */ /* 0x000fd00000000802 */
[----:B------:R-:W-:Y:S02]  /*1c90*/  DFMA R28, R2, R28, 0.5 ;  /* 0x3fe00000021c742b */ /* 0x000fe4000000001c */
[----:B------:R-:W-:-:S08]  /*1ca0*/  DMUL R2, R16, R2 ;  /* 0x0000000210027228 */ /* 0x000fd00000000000 */
[----:B------:R-:W-:Y:S01]  /*1cb0*/  DFMA R28, R28, R2, R16 ;  /* 0x000000021c1c722b */ /* 0x000fe20000000010 */
[----:B------:R-:W-:Y:S02]  /*1cc0*/  VIADD R3, R7, 0x1 ;  /* 0x0000000107037836 */ /* 0x000fe40000000000 */
[----:B------:R-:W-:-:S05]  /*1cd0*/  @P0 IMAD.MOV R3, RZ, RZ, R7 ;  /* 0x000000ffff030224 */ /* 0x000fca00078e0207 */
        /* <DEDUP_REMOVED lines=15> */
.L_x_17:
[----:B------:R-:W-:Y:S05]  /*1dd0*/  BSYNC.RECONVERGENT B0 ;  /* 0x0000000000007941 */ /* 0x000fea0003800200 */
.L_x_16:
[----:B------:R-:W-:Y:S01]  /*1de0*/  DSETP.GTU.AND P0, PT, R24, 1, PT ;  /* 0x3ff000001800742a */ /* 0x000fe20003f0c000 */
[----:B------:R-:W-:Y:S02]  /*1df0*/  VIADD R7, R3, 0x1 ;  /* 0x0000000103077836 */ /* 0x000fe40000000000 */
[----:B------:R-:W-:-:S11]  /*1e00*/  VIADD R2, R5, 0x2c3e28 ;  /* 0x002c3e2805027836 */ /* 0x000fd60000000000 */
[----:B------:R-:W-:Y:S01]  /*1e10*/  @P0 IMAD.MOV R7, RZ, RZ, R3 ;  /* 0x000000ffff070224 */ /* 0x000fe200078e0203 */
[----:B------:R-:W-:Y:S06]  /*1e20*/  BRA.U UP0, `(.L_x_18) ;  /* 0xfffffff100887547 */ /* 0x000fec000b83ffff */
.L_x_9:
[----:B------:R-:W-:-:S09]  /*1e30*/  UISETP.NE.AND UP0, UPT, UR4, URZ, UPT ;  /* 0x000000ff0400728c */ /* 0x000fd2000bf05270 */
[----:B------:R-:W-:Y:S05]  /*1e40*/  BRA.U !UP0, `(.L_x_19) ;  /* 0x0000000508047547 */ /* 0x000fea000b800000 */
[----:B------:R-:W-:Y:S01]  /*1e50*/  VIADD R3, R5, 0xb0f8a ;  /* 0x000b0f8a05037836 */ /* 0x000fe20000000000 */
[----:B------:R-:W-:-:S12]  /*1e60*/  UIADD3 UR4, UPT, UPT, -UR4, URZ, URZ ;  /* 0x000000ff04047290 */ /* 0x000fd8000fffe1ff */
.L_x_22:
[----:B------:R-:W-:Y:S01]  /*1e70*/  SHF.R.U32.HI R2, RZ, 0x2, R9 ;  /* 0x00000002ff027819 */ /* 0x000fe20000011609 */
[----:B------:R-:W-:Y:S01]  /*1e80*/  IMAD.SHL.U32 R5, R11, 0x10, RZ ;  /* 0x000000100b057824 */ /* 0x000fe200078e00ff */
[----:B------:R-:W-:Y:S01]  /*1e90*/  BSSY.RECONVERGENT B0, `(.L_x_20) ;  /* 0x0000034000007945 */ /* 0x000fe20003800200 */
[----:B------:R-:W-:Y:S01]  /*1ea0*/  IMAD.MOV.U32 R16, RZ, RZ, 0x2f800000 ;  /* 0x2f800000ff107424 */ /* 0x000fe200078e00ff */
[----:B------:R-:W-:Y:S01]  /*1eb0*/  LOP3.LUT R2, R2, R9, RZ, 0x3c, !PT ;  /* 0x0000000902027212 */ /* 0x000fe200078e3cff */
[----:B------:R-:W-:Y:S01]  /*1ec0*/  IMAD.MOV.U32 R22, RZ, RZ, 0x0 ;  /* 0x00000000ff167424 */ /* 0x000fe200078e00ff */
[----:B0-----:R-:W-:Y:S01]  /*1ed0*/  SHF.R.U32.HI R9, RZ, 0x2, R14 ;  /* 0x00000002ff097819 */ /* 0x001fe2000001160e */
[----:B------:R-:W-:Y:S02]  /*1ee0*/  IMAD.MOV.U32 R23, RZ, RZ, 0x3fd80000 ;  /* 0x3fd80000ff177424 */ /* 0x000fe400078e00ff */
[----:B------:R-:W-:Y:S01]  /*1ef0*/  IMAD.SHL.U32 R4, R2, 0x2, RZ ;  /* 0x0000000202047824 */ /* 0x000fe200078e00ff */
[----:B------:R-:W-:-:S04]  /*1f00*/  LOP3.LUT R9, R9, R14, RZ, 0x3c, !PT ;  /* 0x0000000e09097212 */ /* 0x000fc800078e3cff */
[----:B------:R-:W-:Y:S01]  /*1f10*/  LOP3.LUT R2, R2, R4, R5, 0x96, !PT ;  /* 0x0000000402027212 */ /* 0x000fe200078e9605 */
[----:B------:R-:W-:-:S03]  /*1f20*/  IMAD.SHL.U32 R5, R9, 0x2, RZ ;  /* 0x0000000209057824 */ /* 0x000fc600078e00ff */
[----:B------:R-:W-:-:S05]  /*1f30*/  LOP3.LUT R2, R2, R11, RZ, 0x3c, !PT ;  /* 0x0000000b02027212 */ /* 0x000fca00078e3cff */
[----:B------:R-:W-:-:S05]  /*1f40*/  IMAD.SHL.U32 R4, R2, 0x10, RZ ;  /* 0x0000001002047824 */ /* 0x000fca00078e00ff */
[----:B------:R-:W-:-:S04]  /*1f50*/  LOP3.LUT R5, R9, R5, R4, 0x96, !PT ;  /* 0x0000000509057212 */ /* 0x000fc800078e9604 */
[----:B------:R-:W-:-:S05]  /*1f60*/  LOP3.LUT R8, R5, R2, RZ, 0x3c, !PT ;  /* 0x0000000205087212 */ /* 0x000fca00078e3cff */
[----:B------:R-:W-:-:S05]  /*1f70*/  IMAD.IADD R4, R8, 0x1, R3 ;  /* 0x0000000108047824 */ /* 0x000fca00078e0203 */
[----:B------:R-:W-:Y:S02]  /*1f80*/  I2FP.F32.U32 R5, R4 ;  /* 0x0000000400057245 */ /* 0x000fe40000201000 */
[----:B------:R-:W-:-:S03]  /*1f90*/  IADD3 R4, PT, PT, R3, -0x587c5, R2 ;  /* 0xfffa783b03047810 */ /* 0x000fc60007ffe002 */
[----:B------:R-:W-:Y:S01]  /*1fa0*/  FFMA R14, R5, R16, 1.1641532182693481445e-10 ;  /* 0x2f000000050e7423 */ /* 0x000fe20000000010 */
[----:B------:R-:W-:-:S03]  /*1fb0*/  I2FP.F32.U32 R9, R4 ;  /* 0x0000000400097245 */ /* 0x000fc60000201000 */
[----:B------:R0:W1:Y:S02]  /*1fc0*/  F2F.F64.F32 R4, R14 ;  /* 0x0000000e00047310 */ /* 0x0000640000201800 */
[----:B------:R-:W-:-:S06]  /*1fd0*/  FFMA R9, R9, R16, 1.1641532182693481445e-10 ;  /* 0x2f00000009097423 */ /* 0x000fcc0000000010 */
[----:B------:R2:W3:Y:S01]  /*1fe0*/  F2F.F64.F32 R20, R9 ;  /* 0x0000000900147310 */ /* 0x0004e20000201800 */
[----:B0-----:R-:W-:Y:S02]  /*1ff0*/  IMAD.MOV.U32 R14, RZ, RZ, R10 ;  /* 0x000000ffff0e7224 */ /* 0x001fe400078e000a */
[----:B------:R-:W-:Y:S01]  /*2000*/  IMAD.MOV.U32 R10, RZ, RZ, R2 ;  /* 0x000000ffff0a7224 */ /* 0x000fe200078e0002 */
[----:B-1----:R-:W-:Y:S01]  /*2010*/  DMUL R4, R4, R4 ;  /* 0x0000000404047228 */ /* 0x002fe20000000000 */
[----:B--2---:R-:W-:Y:S02]  /*2020*/  IMAD.MOV.U32 R9, RZ, RZ, R15 ;  /* 0x000000ffff097224 */ /* 0x004fe400078e000f */
[----:B------:R-:W-:Y:S02]  /*2030*/  IMAD.MOV.U32 R15, RZ, RZ, R11 ;  /* 0x000000ffff0f7224 */ /* 0x000fe400078e000b */
[----:B------:R-:W-:-:S03]  /*2040*/  IMAD.MOV.U32 R11, RZ, RZ, R8 ;  /* 0x000000ffff0b7224 */ /* 0x000fc600078e0008 */
[----:B---3--:R-:W-:-:S06]  /*2050*/  DFMA R20, R20, R20, R4 ;  /* 0x000000141414722b */ /* 0x008fcc0000000004 */
        /* <DEDUP_REMOVED lines=15> */
[----:B------:R-:W-:Y:S01]  /*2150*/  IMAD.MOV.U32 R26, RZ, RZ, R27 ;  /* 0x000000ffff1a7224 */ /* 0x000fe200078e001b */
[----:B------:R-:W-:Y:S01]  /*2160*/  MOV R27, 0x21d0 ;  /* 0x000021d0001b7802 */ /* 0x000fe20000000f00 */
[----:B------:R-:W-:Y:S02]  /*2170*/  IMAD.MOV.U32 R25, RZ, RZ, R20 ;  /* 0x000000ffff197224 */ /* 0x000fe400078e0014 */
[----:B------:R-:W-:Y:S02]  /*2180*/  IMAD.MOV.U32 R24, RZ, RZ, R21 ;  /* 0x000000ffff187224 */ /* 0x000fe400078e0015 */
[----:B------:R-:W-:Y:S02]  /*2190*/  IMAD.MOV.U32 R22, RZ, RZ, R19 ;  /* 0x000000ffff167224 */ /* 0x000fe400078e0013 */
[----:B------:R-:W-:-:S02]  /*21a0*/  IMAD.MOV.U32 R8, RZ, RZ, R4 ;  /* 0x000000ffff087224 */ /* 0x000fc400078e0004 */
[----:B------:R-:W-:-:S07]  /*21b0*/  IMAD.MOV.U32 R23, RZ, RZ, R5 ;  /* 0x000000ffff177224 */ /* 0x000fce00078e0005 */
[----:B------:R-:W-:Y:S05]  /*21c0*/  CALL.REL.NOINC `($__internal_0_$__cuda_sm20_dsqrt_rn_f64_mediumpath_v1) ;  /* 0x0000000000507944 */ /* 0x000fea0003c00000 */
.L_x_21:
[----:B------:R-:W-:Y:S05]  /*21d0*/  BSYNC.RECONVERGENT B0 ;  /* 0x0000000000007941 */ /* 0x000fea0003800200 */
.L_x_20:
[----:B------:R-:W-:Y:S01]  /*21e0*/  DSETP.GTU.AND P0, PT, R24, 1, PT ;  /* 0x3ff000001800742a */ /* 0x000fe20003f0c000 */
[----:B------:R-:W-:Y:S01]  /*21f0*/  UIADD3 UR4, UPT, UPT, UR4, 0x1, URZ ;  /* 0x0000000104047890 */ /* 0x000fe2000fffe0ff */
[----:B------:R-:W-:Y:S02]  /*2200*/  VIADD R2, R7, 0x1 ;  /* 0x0000000107027836 */ /* 0x000fe40000000000 */
[----:B------:R-:W-:Y:S01]  /*2210*/  VIADD R3, R3, 0xb0f8a ;  /* 0x000b0f8a03037836 */ /* 0x000fe20000000000 */
[----:B------:R-:W-:-:S09]  /*2220*/  UISETP.NE.AND UP0, UPT, UR4, URZ, UPT ;  /* 0x000000ff0400728c */ /* 0x000fd2000bf05270 */
[----:B------:R-:W-:-:S04]  /*2230*/  @P0 IMAD.MOV R2, RZ, RZ, R7 ;  /* 0x000000ffff020224 */ /* 0x000fc800078e0207 */
[----:B------:R-:W-:Y:S01]  /*2240*/  IMAD.MOV.U32 R7, RZ, RZ, R2 ;  /* 0x000000ffff077224 */ /* 0x000fe200078e0002 */
[----:B------:R-:W-:Y:S06]  /*2250*/  BRA.U UP0, `(.L_x_22) ;  /* 0xfffffffd00047547 */ /* 0x000fec000b83ffff */
.L_x_19:
[----:B------:R-:W0:Y:S01]  /*2260*/  LDC R3, c[0x0][0x390] ;  /* 0x0000e400ff037b82 */ /* 0x000e220000000800 */
[----:B------:R1:W-:Y:S04]  /*2270*/  STG.E.64 desc[UR6][R12.64+0x8], R14 ;  /* 0x0000080e0c007986 */ /* 0x0003e8000c101b06 */
[----:B------:R1:W-:Y:S01]  /*2280*/  STG.E.64 desc[UR6][R12.64+0x10], R10 ;  /* 0x0000100a0c007986 */ /* 0x0003e2000c101b06 */
[----:B0-----:R-:W-:-:S05]  /*2290*/  IMAD R8, R3, 0xb0f8a, R6 ;  /* 0x000b0f8a03087824 */ /* 0x001fca00078e0206 */
[----:B------:R1:W-:Y:S02]  /*22a0*/  STG.E.64 desc[UR6][R12.64], R8 ;  /* 0x000000080c007986 */ /* 0x0003e4000c101b06 */
.L_x_8:
[----:B------:R-:W2:Y:S01]  /*22b0*/  LDCU.64 UR4, c[0x0][0x388] ;  /* 0x00007100ff0477ac */ /* 0x000ea20008000a00 */
[----:B------:R-:W-:Y:S02]  /*22c0*/  SHF.R.S32.HI R3, RZ, 0x1f, R0 ;  /* 0x0000001fff037819 */ /* 0x000fe40000011400 */
[----:B--2---:R-:W-:-:S04]  /*22d0*/  LEA R2, P0, R0, UR4, 0x2 ;  /* 0x0000000400027c11 */ /* 0x004fc8000f8010ff */
[----:B------:R-:W-:-:S05]  /*22e0*/  LEA.HI.X R3, R0, UR5, R3, 0x2, P0 ;  /* 0x0000000500037c11 */ /* 0x000fca00080f1403 */
[----:B------:R-:W-:Y:S01]  /*22f0*/  STG.E desc[UR6][R2.64], R7 ;  /* 0x0000000702007986 */ /* 0x000fe2000c101906 */
[----:B------:R-:W-:Y:S05]  /*2300*/  EXIT ;  /* 0x000000000000794d */ /* 0x000fea0003800000 */
        .weak           $__internal_0_$__cuda_sm20_dsqrt_rn_f64_mediumpath_v1
        .type           $__internal_0_$__cuda_sm20_dsqrt_rn_f64_mediumpath_v1,@function
        .size           $__internal_0_$__cuda_sm20_dsqrt_rn_f64_mediumpath_v1,(.L_x_28 - $__internal_0_$__cuda_sm20_dsqrt_rn_f64_mediumpath_v1)
$__internal_0_$__cuda_sm20_dsqrt_rn_f64_mediumpath_v1:
[----:B------:R-:W-:Y:S01]  /*2310*/  ISETP.GE.U32.AND P0, PT, R16, -0x3400000, PT ;  /* 0xfcc000001000780c */ /* 0x000fe20003f06070 */
[----:B------:R-:W-:Y:S01]  /*2320*/  BSSY.RECONVERGENT B1, `(.L_x_23) ;  /* 0x0000029000017945 */ /* 0x000fe20003800200 */
[----:B------:R-:W-:Y:S02]  /*2330*/  IMAD.MOV.U32 R16, RZ, RZ, R25 ;  /* 0x000000ffff107224 */ /* 0x000fe400078e0019 */
[----:B------:R-:W-:Y:S02]  /*2340*/  IMAD.MOV.U32 R17, RZ, RZ, R24 ;  /* 0x000000ffff117224 */ /* 0x000fe400078e0018 */
[----:B------:R-:W-:Y:S02]  /*2350*/  IMAD.MOV.U32 R19, RZ, RZ, R22 ;  /* 0x000000ffff137224 */ /* 0x000fe400078e0016 */
[----:B------:R-:W-:Y:S02]  /*2360*/  IMAD.MOV.U32 R24, RZ, RZ, R2 ;  /* 0x000000ffff187224 */ /* 0x000fe400078e0002 */
[----:B------:R-:W-:-:S02]  /*2370*/  IMAD.MOV.U32 R25, RZ, RZ, R26 ;  /* 0x000000ffff197224 */ /* 0x000fc400078e001a */
[----:B------:R-:W-:Y:S01]  /*2380*/  IMAD.MOV.U32 R22, RZ, RZ, R8 ;  /* 0x000000ffff167224 */ /* 0x000fe200078e0008 */
[----:B------:R-:W-:Y:S06]  /*2390*/  @!P0 BRA `(.L_x_24) ;  /* 0x0000000000208947 */ /* 0x000fec0003800000 */
[----:B------:R-:W-:-:S10]  /*23a0*/  DFMA.RM R22, R18, R24, R22 ;  /* 0x000000181216722b */ /* 0x000fd40000004016 */
[----:B------:R-:W-:-:S05]  /*23b0*/  IADD3 R18, P0, PT, R22, 0x1, RZ ;  /* 0x0000000116127810 */ /* 0x000fca0007f1e0ff */
[----:B------:R-:W-:-:S06]  /*23c0*/  IMAD.X R19, RZ, RZ, R23, P0 ;  /* 0x000000ffff137224 */ /* 0x000fcc00000e0617 */
[----:B------:R-:W-:-:S08]  /*23d0*/  DFMA.RP R16, -R22, R18, R16 ;  /* 0x000000121610722b */ /* 0x000fd00000008110 */
[----:B------:R-:W-:-:S06]  /*23e0*/  DSETP.GT.AND P0, PT, R16, RZ, PT ;  /* 0x000000ff1000722a */ /* 0x000fcc0003f04000 */
[----:B------:R-:W-:Y:S02]  /*23f0*/  FSEL R18, R18, R22, P0 ;  /* 0x0000001612127208 */ /* 0x000fe40000000000 */
[----:B------:R-:W-:Y:S01]  /*2400*/  FSEL R19, R19, R23, P0 ;  /* 0x0000001713137208 */ /* 0x000fe20000000000 */
[----:B------:R-:W-:Y:S06]  /*2410*/  BRA `(.L_x_25) ;  /* 0x0000000000647947 */ /* 0x000fec0003800000 */
.L_x_24:
[----:B------:R-:W-:-:S14]  /*2420*/  DSETP.NE.AND P0, PT, R16, RZ, PT ;  /* 0x000000ff1000722a */ /* 0x000fdc0003f05000 */
[----:B------:R-:W-:Y:S05]  /*2430*/  @!P0 BRA `(.L_x_26) ;  /* 0x0000000000588947 */ /* 0x000fea0003800000 */
[----:B------:R-:W-:-:S13]  /*2440*/  ISETP.GE.AND P0, PT, R17, RZ, PT ;  /* 0x000000ff1100720c */ /* 0x000fda0003f06270 */
[----:B------:R-:W-:Y:S02]  /*2450*/  @!P0 IMAD.MOV.U32 R18, RZ, RZ, 0x0 ;  /* 0x00000000ff128424 */ /* 0x000fe400078e00ff */
[----:B------:R-:W-:Y:S01]  /*2460*/  @!P0 IMAD.MOV.U32 R19, RZ, RZ, -0x80000 ;  /* 0xfff80000ff138424 */ /* 0x000fe200078e00ff */
[----:B------:R-:W-:Y:S06]  /*2470*/  @!P0 BRA `(.L_x_25) ;  /* 0x00000000004c8947 */ /* 0x000fec0003800000 */
[----:B------:R-:W-:-:S13]  /*2480*/  ISETP.GT.AND P0, PT, R17, 0x7fefffff, PT ;  /* 0x7fefffff1100780c */ /* 0x000fda0003f04270 */
[----:B------:R-:W-:Y:S05]  /*2490*/  @P0 BRA `(.L_x_26) ;  /* 0x0000000000400947 */ /* 0x000fea0003800000 */
[----:B------:R-:W-:Y:S01]  /*24a0*/  DMUL R24, R16, 8.11296384146066816958e+31 ;  /* 0x4690000010187828 */ /* 0x000fe20000000000 */
[----:B------:R-:W-:Y:S02]  /*24b0*/  IMAD.MOV.U32 R22, RZ, RZ, RZ ;  /* 0x000000ffff167224 */ /* 0x000fe400078e00ff */
[----:B------:R-:W-:Y:S02]  /*24c0*/  IMAD.MOV.U32 R16, RZ, RZ, 0x0 ;  /* 0x00000000ff107424 */ /* 0x000fe400078e00ff */
[----:B------:R-:W-:Y:S01]  /*24d0*/  IMAD.MOV.U32 R17, RZ, RZ, 0x3fd80000 ;  /* 0x3fd80000ff117424 */ /* 0x000fe200078e00ff */
[----:B------:R-:W0:Y:S02]  /*24e0*/  MUFU.RSQ64H R23, R25 ;  /* 0x0000001900177308 */ /* 0x000e240000001c00 */
[----:B0-----:R-:W-:-:S08]  /*24f0*/  DMUL R18, R22, R22 ;  /* 0x0000001616127228 */ /* 0x001fd00000000000 */
[----:B------:R-:W-:-:S08]  /*2500*/  DFMA R18, R24, -R18, 1 ;  /* 0x3ff000001812742b */ /* 0x000fd00000000812 */
[----:B------:R-:W-:Y:S02]  /*2510*/  DFMA R16, R18, R16, 0.5 ;  /* 0x3fe000001210742b */ /* 0x000fe40000000010 */
[----:B------:R-:W-:-:S08]  /*2520*/  DMUL R18, R22, R18 ;  /* 0x0000001216127228 */ /* 0x000fd00000000000 */
[----:B------:R-:W-:-:S08]  /*2530*/  DFMA R18, R16, R18, R22 ;  /* 0x000000121012722b */ /* 0x000fd00000000016 */
[----:B------:R-:W-:Y:S02]  /*2540*/  DMUL R16, R24, R18 ;  /* 0x0000001218107228 */ /* 0x000fe40000000000 */
[----:B------:R-:W-:-:S06]  /*2550*/  VIADD R19, R19, 0xfff00000 ;  /* 0xfff0000013137836 */ /* 0x000fcc0000000000 */
[----:B------:R-:W-:-:S08]  /*2560*/  DFMA R24, R16, -R16, R24 ;  /* 0x800000101018722b */ /* 0x000fd00000000018 */
[----:B------:R-:W-:-:S10]  /*2570*/  DFMA R18, R18, R24, R16 ;  /* 0x000000181212722b */ /* 0x000fd40000000010 */
[----:B------:R-:W-:Y:S01]  /*2580*/  VIADD R19, R19, 0xfcb00000 ;  /* 0xfcb0000013137836 */ /* 0x000fe20000000000 */
[----:B------:R-:W-:Y:S06]  /*2590*/  BRA `(.L_x_25) ;  /* 0x0000000000047947 */ /* 0x000fec0003800000 */
.L_x_26:
[----:B------:R-:W-:-:S11]  /*25a0*/  DADD R18, R16, R16 ;  /* 0x0000000010127229 */ /* 0x000fd60000000010 */
.L_x_25:
[----:B------:R-:W-:Y:S05]  /*25b0*/  BSYNC.RECONVERGENT B1 ;  /* 0x0000000000017941 */ /* 0x000fea0003800200 */
.L_x_23:
[----:B------:R-:W-:Y:S02]  /*25c0*/  IMAD.MOV.U32 R16, RZ, RZ, R27 ;  /* 0x000000ffff107224 */ /* 0x000fe400078e001b */
[----:B------:R-:W-:Y:S02]  /*25d0*/  IMAD.MOV.U32 R17, RZ, RZ, 0x0 ;  /* 0x00000000ff117424 */ /* 0x000fe400078e00ff */
[----:B------:R-:W-:Y:S02]  /*25e0*/  IMAD.MOV.U32 R24, RZ, RZ, R18 ;  /* 0x000000ffff187224 */ /* 0x000fe400078e0012 */
[----:B------:R-:W-:Y:S01]  /*25f0*/  IMAD.MOV.U32 R25, RZ, RZ, R19 ;  /* 0x000000ffff197224 */ /* 0x000fe200078e0013 */
[----:B------:R-:W-:Y:S06]  /*2600*/  RET.REL.NODEC R16 `(_Z16kernelMonteCarloP17curandStateXORWOWPiii) ;  /* 0xffffffd8107c7950 */ /* 0x000fec0003c3ffff */
.L_x_27:
[----:B------:R-:W-:-:S00]  /*2610*/  BRA `(.L_x_27) ;  /* 0xfffffffc00fc7947 */ /* 0x000fc0000383ffff */
[----:B------:R-:W-:-:S00]  /*2620*/  NOP ;  /* 0x0000000000007918 */ /* 0x000fc00000000000 */
        /* <DEDUP_REMOVED lines=13> */
.L_x_28:


//--------------------- .nv.global.init           --------------------------
	.section	.nv.global.init,"aw",@progbits
	.align	4
.nv.global.init:
	.type		mrg32k3aM1SubSeq,@object
	.size		mrg32k3aM1SubSeq,(mrg32k3aM2SubSeq - mrg32k3aM1SubSeq)
mrg32k3aM1SubSeq:
        /*0000*/ 	.byte	0x0b, 0xcc, 0xee, 0x04, 0x73, 0x29, 0x8b, 0x6f, 0xf6, 0x53, 0x03, 0xf6, 0x23, 0xf6, 0xea, 0xda
        /* <DEDUP_REMOVED lines=125> */
	.type		mrg32k3aM2SubSeq,@object
	.size		mrg32k3aM2SubSeq,(mrg32k3aM1 - mrg32k3aM2SubSeq)
mrg32k3aM2SubSeq:
        /* <DEDUP_REMOVED lines=126> */
	.type		mrg32k3aM1,@object
	.size		mrg32k3aM1,(mrg32k3aM1Seq - mrg32k3aM1)
mrg32k3aM1:
        /* <DEDUP_REMOVED lines=144> */
	.type		mrg32k3aM1Seq,@object
	.size		mrg32k3aM1Seq,(mrg32k3aM2 - mrg32k3aM1Seq)
mrg32k3aM1Seq:
        /* <DEDUP_REMOVED lines=144> */
	.type		mrg32k3aM2,@object
	.size		mrg32k3aM2,(mrg32k3aM2Seq - mrg32k3aM2)
mrg32k3aM2:
        /* <DEDUP_REMOVED lines=144> */
	.type		mrg32k3aM2Seq,@object
	.size		mrg32k3aM2Seq,(precalc_xorwow_matrix - mrg32k3aM2Seq)
mrg32k3aM2Seq:
        /* <DEDUP_REMOVED lines=144> */
	.type		precalc_xorwow_matrix,@object
	.size		precalc_xorwow_matrix,(precalc_xorwow_offset_matrix - precalc_xorwow_matrix)
precalc_xorwow_matrix:
        /* <DEDUP_REMOVED lines=6400> */
	.type		precalc_xorwow_offset_matrix,@object
	.size		precalc_xorwow_offset_matrix,(.L_1 - precalc_xorwow_offset_matrix)
precalc_xorwow_offset_matrix:
        /* <DEDUP_REMOVED lines=6400> */
.L_1:


//--------------------- .nv.shared.reserved.0     --------------------------
	.section	.nv.shared.reserved.0,"aw",@nobits
	.weak		__nv_reservedSMEM_offset_0_alias
	.size		__nv_reservedSMEM_offset_0_alias, 0, 64
	.other		__nv_reservedSMEM_offset_0_alias,@"STO_CUDA_RESERVED_SHARED STV_DEFAULT"
__nv_reservedSMEM_offset_0_alias:
	.zero		0
	.zero		64


//--------------------- .nv.constant0._Z16kernelMonteCarloP17curandStateXORWOWPiii --------------------------
	.section	.nv.constant0._Z16kernelMonteCarloP17curandStateXORWOWPiii,"a",@progbits
	.sectionflags	@""
	.align	4
.nv.constant0._Z16kernelMonteCarloP17curandStateXORWOWPiii:
	.zero		920


//--------------------- SYMBOLS --------------------------

	.type		.nv.reservedSmem.offset0,@object
	.size		.nv.reservedSmem.offset0,0x4
